//
// Generated by NVIDIA NVVM Compiler
//
// Compiler Build ID: CL-36424714
// Cuda compilation tools, release 13.0, V13.0.88
// Based on NVVM 20.0.0
//

.version 9.0
.target sm_100
.address_size 64

	// .globl	_Z10gLayerBackPfS_S_S_ii

.visible .entry _Z10gLayerBackPfS_S_S_ii(
	.param .u64 .ptr .align 1 _Z10gLayerBackPfS_S_S_ii_param_0,
	.param .u64 .ptr .align 1 _Z10gLayerBackPfS_S_S_ii_param_1,
	.param .u64 .ptr .align 1 _Z10gLayerBackPfS_S_S_ii_param_2,
	.param .u64 .ptr .align 1 _Z10gLayerBackPfS_S_S_ii_param_3,
	.param .u32 _Z10gLayerBackPfS_S_S_ii_param_4,
	.param .u32 _Z10gLayerBackPfS_S_S_ii_param_5
)
{
	.reg .pred 	%p<14>;
	.reg .b32 	%r<45>;
	.reg .b32 	%f<145>;
	.reg .b64 	%rd<34>;
	.reg .b64 	%fd<7>;

	ld.param.u64 	%rd11, [_Z10gLayerBackPfS_S_S_ii_param_0];
	ld.param.u64 	%rd12, [_Z10gLayerBackPfS_S_S_ii_param_1];
	ld.param.u64 	%rd13, [_Z10gLayerBackPfS_S_S_ii_param_2];
	ld.param.u64 	%rd14, [_Z10gLayerBackPfS_S_S_ii_param_3];
	ld.param.u32 	%r24, [_Z10gLayerBackPfS_S_S_ii_param_4];
	ld.param.u32 	%r25, [_Z10gLayerBackPfS_S_S_ii_param_5];
	cvta.to.global.u64 	%rd1, %rd11;
	cvta.to.global.u64 	%rd2, %rd12;
	cvta.to.global.u64 	%rd3, %rd13;
	cvta.to.global.u64 	%rd4, %rd14;
	mov.u32 	%r26, %tid.x;
	mov.u32 	%r1, %ntid.x;
	mov.u32 	%r27, %ctaid.x;
	mad.lo.s32 	%r38, %r1, %r27, %r26;
	setp.ge.s32 	%p1, %r38, %r25;
	@%p1 bra 	$L__BB0_18;
	setp.gt.s32 	%p2, %r24, 0;
	mov.u32 	%r28, %nctaid.x;
	mul.lo.s32 	%r3, %r28, %r1;
	@%p2 bra 	$L__BB0_2;
	bra.uni 	$L__BB0_17;
$L__BB0_2:
	and.b32  	%r4, %r24, 15;
	add.s32 	%r5, %r4, -1;
	and.b32  	%r6, %r24, 7;
	and.b32  	%r7, %r24, 2147483632;
	and.b32  	%r8, %r24, 3;
	neg.s32 	%r9, %r7;
	add.s64 	%rd5, %rd1, 32;
$L__BB0_3:
	setp.lt.u32 	%p4, %r24, 16;
	mul.lo.s32 	%r11, %r38, 900;
	mov.f32 	%f144, 0f00000000;
	mov.b32 	%r42, 0;
	@%p4 bra 	$L__BB0_6;
	add.s64 	%rd33, %rd2, 32;
	mov.f32 	%f144, 0f00000000;
	mov.u32 	%r39, %r11;
	mov.u32 	%r40, %r9;
$L__BB0_5:
	.pragma "nounroll";
	mul.wide.s32 	%rd18, %r39, 4;
	add.s64 	%rd19, %rd5, %rd18;
	ld.global.f32 	%f33, [%rd33+-32];
	ld.global.f32 	%f34, [%rd19+-32];
	fma.rn.f32 	%f35, %f33, %f34, %f144;
	ld.global.f32 	%f36, [%rd33+-28];
	ld.global.f32 	%f37, [%rd19+-28];
	fma.rn.f32 	%f38, %f36, %f37, %f35;
	ld.global.f32 	%f39, [%rd33+-24];
	ld.global.f32 	%f40, [%rd19+-24];
	fma.rn.f32 	%f41, %f39, %f40, %f38;
	ld.global.f32 	%f42, [%rd33+-20];
	ld.global.f32 	%f43, [%rd19+-20];
	fma.rn.f32 	%f44, %f42, %f43, %f41;
	ld.global.f32 	%f45, [%rd33+-16];
	ld.global.f32 	%f46, [%rd19+-16];
	fma.rn.f32 	%f47, %f45, %f46, %f44;
	ld.global.f32 	%f48, [%rd33+-12];
	ld.global.f32 	%f49, [%rd19+-12];
	fma.rn.f32 	%f50, %f48, %f49, %f47;
	ld.global.f32 	%f51, [%rd33+-8];
	ld.global.f32 	%f52, [%rd19+-8];
	fma.rn.f32 	%f53, %f51, %f52, %f50;
	ld.global.f32 	%f54, [%rd33+-4];
	ld.global.f32 	%f55, [%rd19+-4];
	fma.rn.f32 	%f56, %f54, %f55, %f53;
	ld.global.f32 	%f57, [%rd33];
	ld.global.f32 	%f58, [%rd19];
	fma.rn.f32 	%f59, %f57, %f58, %f56;
	ld.global.f32 	%f60, [%rd33+4];
	ld.global.f32 	%f61, [%rd19+4];
	fma.rn.f32 	%f62, %f60, %f61, %f59;
	ld.global.f32 	%f63, [%rd33+8];
	ld.global.f32 	%f64, [%rd19+8];
	fma.rn.f32 	%f65, %f63, %f64, %f62;
	ld.global.f32 	%f66, [%rd33+12];
	ld.global.f32 	%f67, [%rd19+12];
	fma.rn.f32 	%f68, %f66, %f67, %f65;
	ld.global.f32 	%f69, [%rd33+16];
	ld.global.f32 	%f70, [%rd19+16];
	fma.rn.f32 	%f71, %f69, %f70, %f68;
	ld.global.f32 	%f72, [%rd33+20];
	ld.global.f32 	%f73, [%rd19+20];
	fma.rn.f32 	%f74, %f72, %f73, %f71;
	ld.global.f32 	%f75, [%rd33+24];
	ld.global.f32 	%f76, [%rd19+24];
	fma.rn.f32 	%f77, %f75, %f76, %f74;
	ld.global.f32 	%f78, [%rd33+28];
	ld.global.f32 	%f79, [%rd19+28];
	fma.rn.f32 	%f144, %f78, %f79, %f77;
	add.s32 	%r40, %r40, 16;
	add.s64 	%rd33, %rd33, 64;
	add.s32 	%r39, %r39, 16;
	setp.ne.s32 	%p5, %r40, 0;
	mov.u32 	%r42, %r7;
	@%p5 bra 	$L__BB0_5;
$L__BB0_6:
	setp.eq.s32 	%p6, %r4, 0;
	@%p6 bra 	$L__BB0_16;
	setp.lt.u32 	%p7, %r5, 7;
	@%p7 bra 	$L__BB0_9;
	mul.wide.u32 	%rd20, %r42, 4;
	add.s64 	%rd21, %rd2, %rd20;
	ld.global.f32 	%f81, [%rd21];
	add.s32 	%r32, %r42, %r11;
	mul.wide.s32 	%rd22, %r32, 4;
	add.s64 	%rd23, %rd1, %rd22;
	ld.global.f32 	%f82, [%rd23];
	fma.rn.f32 	%f83, %f81, %f82, %f144;
	ld.global.f32 	%f84, [%rd21+4];
	ld.global.f32 	%f85, [%rd23+4];
	fma.rn.f32 	%f86, %f84, %f85, %f83;
	ld.global.f32 	%f87, [%rd21+8];
	ld.global.f32 	%f88, [%rd23+8];
	fma.rn.f32 	%f89, %f87, %f88, %f86;
	ld.global.f32 	%f90, [%rd21+12];
	ld.global.f32 	%f91, [%rd23+12];
	fma.rn.f32 	%f92, %f90, %f91, %f89;
	ld.global.f32 	%f93, [%rd21+16];
	ld.global.f32 	%f94, [%rd23+16];
	fma.rn.f32 	%f95, %f93, %f94, %f92;
	ld.global.f32 	%f96, [%rd21+20];
	ld.global.f32 	%f97, [%rd23+20];
	fma.rn.f32 	%f98, %f96, %f97, %f95;
	ld.global.f32 	%f99, [%rd21+24];
	ld.global.f32 	%f100, [%rd23+24];
	fma.rn.f32 	%f101, %f99, %f100, %f98;
	ld.global.f32 	%f102, [%rd21+28];
	ld.global.f32 	%f103, [%rd23+28];
	fma.rn.f32 	%f144, %f102, %f103, %f101;
	add.s32 	%r42, %r42, 8;
$L__BB0_9:
	setp.eq.s32 	%p8, %r6, 0;
	@%p8 bra 	$L__BB0_16;
	add.s32 	%r33, %r6, -1;
	setp.lt.u32 	%p9, %r33, 3;
	@%p9 bra 	$L__BB0_12;
	mul.wide.u32 	%rd24, %r42, 4;
	add.s64 	%rd25, %rd2, %rd24;
	ld.global.f32 	%f105, [%rd25];
	add.s32 	%r34, %r42, %r11;
	mul.wide.s32 	%rd26, %r34, 4;
	add.s64 	%rd27, %rd1, %rd26;
	ld.global.f32 	%f106, [%rd27];
	fma.rn.f32 	%f107, %f105, %f106, %f144;
	ld.global.f32 	%f108, [%rd25+4];
	ld.global.f32 	%f109, [%rd27+4];
	fma.rn.f32 	%f110, %f108, %f109, %f107;
	ld.global.f32 	%f111, [%rd25+8];
	ld.global.f32 	%f112, [%rd27+8];
	fma.rn.f32 	%f113, %f111, %f112, %f110;
	ld.global.f32 	%f114, [%rd25+12];
	ld.global.f32 	%f115, [%rd27+12];
	fma.rn.f32 	%f144, %f114, %f115, %f113;
	add.s32 	%r42, %r42, 4;
$L__BB0_12:
	setp.eq.s32 	%p10, %r8, 0;
	@%p10 bra 	$L__BB0_16;
	setp.eq.s32 	%p11, %r8, 1;
	mul.wide.u32 	%rd28, %r42, 4;
	add.s64 	%rd9, %rd2, %rd28;
	ld.global.f32 	%f116, [%rd9];
	add.s32 	%r35, %r42, %r11;
	mul.wide.s32 	%rd29, %r35, 4;
	add.s64 	%rd10, %rd1, %rd29;
	ld.global.f32 	%f117, [%rd10];
	fma.rn.f32 	%f144, %f116, %f117, %f144;
	@%p11 bra 	$L__BB0_16;
	setp.eq.s32 	%p12, %r8, 2;
	ld.global.f32 	%f118, [%rd9+4];
	ld.global.f32 	%f119, [%rd10+4];
	fma.rn.f32 	%f144, %f118, %f119, %f144;
	@%p12 bra 	$L__BB0_16;
	ld.global.f32 	%f120, [%rd9+8];
	ld.global.f32 	%f121, [%rd10+8];
	fma.rn.f32 	%f144, %f120, %f121, %f144;
$L__BB0_16:
	mul.wide.s32 	%rd30, %r38, 4;
	add.s64 	%rd31, %rd4, %rd30;
	ld.global.f32 	%f122, [%rd31];
	fma.rn.f32 	%f123, %f122, 0fBBBB989D, 0f3F000000;
	cvt.sat.f32.f32 	%f124, %f123;
	mov.f32 	%f125, 0f4B400001;
	mov.f32 	%f126, 0f437C0000;
	fma.rm.f32 	%f127, %f124, %f126, %f125;
	add.f32 	%f128, %f127, 0fCB40007F;
	neg.f32 	%f129, %f128;
	fma.rn.f32 	%f130, %f122, 0fBFB8AA3B, %f129;
	fma.rn.f32 	%f131, %f122, 0fB2A57060, %f130;
	mov.b32 	%r36, %f127;
	shl.b32 	%r37, %r36, 23;
	mov.b32 	%f132, %r37;
	ex2.approx.ftz.f32 	%f133, %f131;
	mul.f32 	%f134, %f133, %f132;
	cvt.f64.f32 	%fd4, %f134;
	add.f64 	%fd5, %fd4, 0d3FF0000000000000;
	rcp.rn.f64 	%fd6, %fd5;
	cvt.rn.f32.f64 	%f135, %fd6;
	mul.f32 	%f136, %f144, %f135;
	add.s64 	%rd32, %rd3, %rd30;
	st.global.f32 	[%rd32], %f136;
	add.s32 	%r38, %r38, %r3;
	setp.lt.s32 	%p13, %r38, %r25;
	@%p13 bra 	$L__BB0_3;
	bra.uni 	$L__BB0_18;
$L__BB0_17:
	mul.wide.s32 	%rd15, %r38, 4;
	add.s64 	%rd16, %rd4, %rd15;
	ld.global.f32 	%f15, [%rd16];
	fma.rn.f32 	%f16, %f15, 0fBBBB989D, 0f3F000000;
	cvt.sat.f32.f32 	%f17, %f16;
	mov.f32 	%f18, 0f4B400001;
	mov.f32 	%f19, 0f437C0000;
	fma.rm.f32 	%f20, %f17, %f19, %f18;
	add.f32 	%f21, %f20, 0fCB40007F;
	neg.f32 	%f22, %f21;
	fma.rn.f32 	%f23, %f15, 0fBFB8AA3B, %f22;
	fma.rn.f32 	%f24, %f15, 0fB2A57060, %f23;
	mov.b32 	%r29, %f20;
	shl.b32 	%r30, %r29, 23;
	mov.b32 	%f25, %r30;
	ex2.approx.ftz.f32 	%f26, %f24;
	mul.f32 	%f27, %f26, %f25;
	cvt.f64.f32 	%fd1, %f27;
	add.f64 	%fd2, %fd1, 0d3FF0000000000000;
	rcp.rn.f64 	%fd3, %fd2;
	cvt.rn.f32.f64 	%f28, %fd3;
	mul.f32 	%f29, %f28, 0f00000000;
	add.s64 	%rd17, %rd3, %rd15;
	st.global.f32 	[%rd17], %f29;
	add.s32 	%r38, %r38, %r3;
	setp.lt.s32 	%p3, %r38, %r25;
	@%p3 bra 	$L__BB0_17;
$L__BB0_18:
	ret;

}
	// .globl	_Z6gLayerPfS_S_S_S_ii
.visible .entry _Z6gLayerPfS_S_S_S_ii(
	.param .u64 .ptr .align 1 _Z6gLayerPfS_S_S_S_ii_param_0,
	.param .u64 .ptr .align 1 _Z6gLayerPfS_S_S_S_ii_param_1,
	.param .u64 .ptr .align 1 _Z6gLayerPfS_S_S_S_ii_param_2,
	.param .u64 .ptr .align 1 _Z6gLayerPfS_S_S_S_ii_param_3,
	.param .u64 .ptr .align 1 _Z6gLayerPfS_S_S_S_ii_param_4,
	.param .u32 _Z6gLayerPfS_S_S_S_ii_param_5,
	.param .u32 _Z6gLayerPfS_S_S_S_ii_param_6
)
{
	.reg .pred 	%p<14>;
	.reg .b32 	%r<45>;
	.reg .b32 	%f<145>;
	.reg .b64 	%rd<37>;
	.reg .b64 	%fd<7>;

	ld.param.u64 	%rd11, [_Z6gLayerPfS_S_S_S_ii_param_0];
	ld.param.u64 	%rd12, [_Z6gLayerPfS_S_S_S_ii_param_1];
	ld.param.u64 	%rd13, [_Z6gLayerPfS_S_S_S_ii_param_2];
	ld.param.u64 	%rd14, [_Z6gLayerPfS_S_S_S_ii_param_3];
	ld.param.u64 	%rd15, [_Z6gLayerPfS_S_S_S_ii_param_4];
	ld.param.u32 	%r23, [_Z6gLayerPfS_S_S_S_ii_param_5];
	ld.param.u32 	%r24, [_Z6gLayerPfS_S_S_S_ii_param_6];
	cvta.to.global.u64 	%rd1, %rd11;
	cvta.to.global.u64 	%rd2, %rd12;
	cvta.to.global.u64 	%rd3, %rd13;
	cvta.to.global.u64 	%rd4, %rd14;
	cvta.to.global.u64 	%rd5, %rd15;
	mov.u32 	%r25, %tid.x;
	mov.u32 	%r1, %ntid.x;
	mov.u32 	%r26, %ctaid.x;
	mad.lo.s32 	%r38, %r1, %r26, %r25;
	setp.ge.s32 	%p1, %r38, %r24;
	@%p1 bra 	$L__BB1_18;
	setp.gt.s32 	%p2, %r23, 0;
	mov.u32 	%r27, %nctaid.x;
	mul.lo.s32 	%r3, %r27, %r1;
	@%p2 bra 	$L__BB1_2;
	bra.uni 	$L__BB1_17;
$L__BB1_2:
	and.b32  	%r4, %r23, 15;
	and.b32  	%r5, %r23, 7;
	and.b32  	%r6, %r23, 2147483632;
	and.b32  	%r7, %r23, 3;
	neg.s32 	%r8, %r6;
$L__BB1_3:
	setp.lt.u32 	%p4, %r23, 16;
	mul.lo.s32 	%r10, %r38, 900;
	mov.f32 	%f144, 0f00000000;
	mov.b32 	%r42, 0;
	@%p4 bra 	$L__BB1_6;
	add.s64 	%rd36, %rd2, 32;
	mov.f32 	%f144, 0f00000000;
	mov.u32 	%r39, %r10;
	mov.u32 	%r40, %r8;
$L__BB1_5:
	.pragma "nounroll";
	mul.wide.s32 	%rd20, %r39, 4;
	add.s64 	%rd21, %rd1, %rd20;
	ld.global.f32 	%f33, [%rd36+-32];
	ld.global.f32 	%f34, [%rd21];
	fma.rn.f32 	%f35, %f33, %f34, %f144;
	ld.global.f32 	%f36, [%rd36+-28];
	ld.global.f32 	%f37, [%rd21+4];
	fma.rn.f32 	%f38, %f36, %f37, %f35;
	ld.global.f32 	%f39, [%rd36+-24];
	ld.global.f32 	%f40, [%rd21+8];
	fma.rn.f32 	%f41, %f39, %f40, %f38;
	ld.global.f32 	%f42, [%rd36+-20];
	ld.global.f32 	%f43, [%rd21+12];
	fma.rn.f32 	%f44, %f42, %f43, %f41;
	ld.global.f32 	%f45, [%rd36+-16];
	ld.global.f32 	%f46, [%rd21+16];
	fma.rn.f32 	%f47, %f45, %f46, %f44;
	ld.global.f32 	%f48, [%rd36+-12];
	ld.global.f32 	%f49, [%rd21+20];
	fma.rn.f32 	%f50, %f48, %f49, %f47;
	ld.global.f32 	%f51, [%rd36+-8];
	ld.global.f32 	%f52, [%rd21+24];
	fma.rn.f32 	%f53, %f51, %f52, %f50;
	ld.global.f32 	%f54, [%rd36+-4];
	ld.global.f32 	%f55, [%rd21+28];
	fma.rn.f32 	%f56, %f54, %f55, %f53;
	ld.global.f32 	%f57, [%rd36];
	ld.global.f32 	%f58, [%rd21+32];
	fma.rn.f32 	%f59, %f57, %f58, %f56;
	ld.global.f32 	%f60, [%rd36+4];
	ld.global.f32 	%f61, [%rd21+36];
	fma.rn.f32 	%f62, %f60, %f61, %f59;
	ld.global.f32 	%f63, [%rd36+8];
	ld.global.f32 	%f64, [%rd21+40];
	fma.rn.f32 	%f65, %f63, %f64, %f62;
	ld.global.f32 	%f66, [%rd36+12];
	ld.global.f32 	%f67, [%rd21+44];
	fma.rn.f32 	%f68, %f66, %f67, %f65;
	ld.global.f32 	%f69, [%rd36+16];
	ld.global.f32 	%f70, [%rd21+48];
	fma.rn.f32 	%f71, %f69, %f70, %f68;
	ld.global.f32 	%f72, [%rd36+20];
	ld.global.f32 	%f73, [%rd21+52];
	fma.rn.f32 	%f74, %f72, %f73, %f71;
	ld.global.f32 	%f75, [%rd36+24];
	ld.global.f32 	%f76, [%rd21+56];
	fma.rn.f32 	%f77, %f75, %f76, %f74;
	ld.global.f32 	%f78, [%rd36+28];
	ld.global.f32 	%f79, [%rd21+60];
	fma.rn.f32 	%f144, %f78, %f79, %f77;
	add.s32 	%r40, %r40, 16;
	add.s64 	%rd36, %rd36, 64;
	add.s32 	%r39, %r39, 16;
	setp.ne.s32 	%p5, %r40, 0;
	mov.u32 	%r42, %r6;
	@%p5 bra 	$L__BB1_5;
$L__BB1_6:
	setp.eq.s32 	%p6, %r4, 0;
	@%p6 bra 	$L__BB1_16;
	add.s32 	%r31, %r4, -1;
	setp.lt.u32 	%p7, %r31, 7;
	@%p7 bra 	$L__BB1_9;
	mul.wide.u32 	%rd22, %r42, 4;
	add.s64 	%rd23, %rd2, %rd22;
	ld.global.f32 	%f81, [%rd23];
	add.s32 	%r32, %r42, %r10;
	mul.wide.s32 	%rd24, %r32, 4;
	add.s64 	%rd25, %rd1, %rd24;
	ld.global.f32 	%f82, [%rd25];
	fma.rn.f32 	%f83, %f81, %f82, %f144;
	ld.global.f32 	%f84, [%rd23+4];
	ld.global.f32 	%f85, [%rd25+4];
	fma.rn.f32 	%f86, %f84, %f85, %f83;
	ld.global.f32 	%f87, [%rd23+8];
	ld.global.f32 	%f88, [%rd25+8];
	fma.rn.f32 	%f89, %f87, %f88, %f86;
	ld.global.f32 	%f90, [%rd23+12];
	ld.global.f32 	%f91, [%rd25+12];
	fma.rn.f32 	%f92, %f90, %f91, %f89;
	ld.global.f32 	%f93, [%rd23+16];
	ld.global.f32 	%f94, [%rd25+16];
	fma.rn.f32 	%f95, %f93, %f94, %f92;
	ld.global.f32 	%f96, [%rd23+20];
	ld.global.f32 	%f97, [%rd25+20];
	fma.rn.f32 	%f98, %f96, %f97, %f95;
	ld.global.f32 	%f99, [%rd23+24];
	ld.global.f32 	%f100, [%rd25+24];
	fma.rn.f32 	%f101, %f99, %f100, %f98;
	ld.global.f32 	%f102, [%rd23+28];
	ld.global.f32 	%f103, [%rd25+28];
	fma.rn.f32 	%f144, %f102, %f103, %f101;
	add.s32 	%r42, %r42, 8;
$L__BB1_9:
	setp.eq.s32 	%p8, %r5, 0;
	@%p8 bra 	$L__BB1_16;
	add.s32 	%r33, %r5, -1;
	setp.lt.u32 	%p9, %r33, 3;
	@%p9 bra 	$L__BB1_12;
	mul.wide.u32 	%rd26, %r42, 4;
	add.s64 	%rd27, %rd2, %rd26;
	ld.global.f32 	%f105, [%rd27];
	add.s32 	%r34, %r42, %r10;
	mul.wide.s32 	%rd28, %r34, 4;
	add.s64 	%rd29, %rd1, %rd28;
	ld.global.f32 	%f106, [%rd29];
	fma.rn.f32 	%f107, %f105, %f106, %f144;
	ld.global.f32 	%f108, [%rd27+4];
	ld.global.f32 	%f109, [%rd29+4];
	fma.rn.f32 	%f110, %f108, %f109, %f107;
	ld.global.f32 	%f111, [%rd27+8];
	ld.global.f32 	%f112, [%rd29+8];
	fma.rn.f32 	%f113, %f111, %f112, %f110;
	ld.global.f32 	%f114, [%rd27+12];
	ld.global.f32 	%f115, [%rd29+12];
	fma.rn.f32 	%f144, %f114, %f115, %f113;
	add.s32 	%r42, %r42, 4;
$L__BB1_12:
	setp.eq.s32 	%p10, %r7, 0;
	@%p10 bra 	$L__BB1_16;
	setp.eq.s32 	%p11, %r7, 1;
	mul.wide.u32 	%rd30, %r42, 4;
	add.s64 	%rd9, %rd2, %rd30;
	ld.global.f32 	%f116, [%rd9];
	add.s32 	%r35, %r42, %r10;
	mul.wide.s32 	%rd31, %r35, 4;
	add.s64 	%rd10, %rd1, %rd31;
	ld.global.f32 	%f117, [%rd10];
	fma.rn.f32 	%f144, %f116, %f117, %f144;
	@%p11 bra 	$L__BB1_16;
	setp.eq.s32 	%p12, %r7, 2;
	ld.global.f32 	%f118, [%rd9+4];
	ld.global.f32 	%f119, [%rd10+4];
	fma.rn.f32 	%f144, %f118, %f119, %f144;
	@%p12 bra 	$L__BB1_16;
	ld.global.f32 	%f120, [%rd9+8];
	ld.global.f32 	%f121, [%rd10+8];
	fma.rn.f32 	%f144, %f120, %f121, %f144;
$L__BB1_16:
	mul.wide.s32 	%rd32, %r38, 4;
	add.s64 	%rd33, %rd5, %rd32;
	ld.global.f32 	%f122, [%rd33];
	add.f32 	%f123, %f144, %f122;
	add.s64 	%rd34, %rd4, %rd32;
	st.global.f32 	[%rd34], %f123;
	fma.rn.f32 	%f124, %f123, 0fBBBB989D, 0f3F000000;
	cvt.sat.f32.f32 	%f125, %f124;
	mov.f32 	%f126, 0f4B400001;
	mov.f32 	%f127, 0f437C0000;
	fma.rm.f32 	%f128, %f125, %f127, %f126;
	add.f32 	%f129, %f128, 0fCB40007F;
	neg.f32 	%f130, %f129;
	fma.rn.f32 	%f131, %f123, 0fBFB8AA3B, %f130;
	fma.rn.f32 	%f132, %f123, 0fB2A57060, %f131;
	mov.b32 	%r36, %f128;
	shl.b32 	%r37, %r36, 23;
	mov.b32 	%f133, %r37;
	ex2.approx.ftz.f32 	%f134, %f132;
	mul.f32 	%f135, %f134, %f133;
	cvt.f64.f32 	%fd4, %f135;
	add.f64 	%fd5, %fd4, 0d3FF0000000000000;
	rcp.rn.f64 	%fd6, %fd5;
	cvt.rn.f32.f64 	%f136, %fd6;
	add.s64 	%rd35, %rd3, %rd32;
	st.global.f32 	[%rd35], %f136;
	add.s32 	%r38, %r38, %r3;
	setp.lt.s32 	%p13, %r38, %r24;
	@%p13 bra 	$L__BB1_3;
	bra.uni 	$L__BB1_18;
$L__BB1_17:
	mul.wide.s32 	%rd16, %r38, 4;
	add.s64 	%rd17, %rd5, %rd16;
	ld.global.f32 	%f15, [%rd17];
	add.f32 	%f16, %f15, 0f00000000;
	add.s64 	%rd18, %rd4, %rd16;
	st.global.f32 	[%rd18], %f16;
	fma.rn.f32 	%f17, %f16, 0fBBBB989D, 0f3F000000;
	cvt.sat.f32.f32 	%f18, %f17;
	mov.f32 	%f19, 0f4B400001;
	mov.f32 	%f20, 0f437C0000;
	fma.rm.f32 	%f21, %f18, %f20, %f19;
	add.f32 	%f22, %f21, 0fCB40007F;
	neg.f32 	%f23, %f22;
	fma.rn.f32 	%f24, %f16, 0fBFB8AA3B, %f23;
	fma.rn.f32 	%f25, %f16, 0fB2A57060, %f24;
	mov.b32 	%r28, %f21;
	shl.b32 	%r29, %r28, 23;
	mov.b32 	%f26, %r29;
	ex2.approx.ftz.f32 	%f27, %f25;
	mul.f32 	%f28, %f27, %f26;
	cvt.f64.f32 	%fd1, %f28;
	add.f64 	%fd2, %fd1, 0d3FF0000000000000;
	rcp.rn.f64 	%fd3, %fd2;
	cvt.rn.f32.f64 	%f29, %fd3;
	add.s64 	%rd19, %rd3, %rd16;
	st.global.f32 	[%rd19], %f29;
	add.s32 	%r38, %r38, %r3;
	setp.lt.s32 	%p3, %r38, %r24;
	@%p3 bra 	$L__BB1_17;
$L__BB1_18:
	ret;

}
	// .globl	_Z12updateWeightPfS_S_fii
.visible .entry _Z12updateWeightPfS_S_fii(
	.param .u64 .ptr .align 1 _Z12updateWeightPfS_S_fii_param_0,
	.param .u64 .ptr .align 1 _Z12updateWeightPfS_S_fii_param_1,
	.param .u64 .ptr .align 1 _Z12updateWeightPfS_S_fii_param_2,
	.param .f32 _Z12updateWeightPfS_S_fii_param_3,
	.param .u32 _Z12updateWeightPfS_S_fii_param_4,
	.param .u32 _Z12updateWeightPfS_S_fii_param_5
)
{
	.reg .pred 	%p<5>;
	.reg .b32 	%r<23>;
	.reg .b32 	%f<7>;
	.reg .b64 	%rd<13>;

	ld.param.u64 	%rd5, [_Z12updateWeightPfS_S_fii_param_0];
	ld.param.u64 	%rd6, [_Z12updateWeightPfS_S_fii_param_1];
	ld.param.u64 	%rd7, [_Z12updateWeightPfS_S_fii_param_2];
	ld.param.f32 	%f1, [_Z12updateWeightPfS_S_fii_param_3];
	ld.param.u32 	%r12, [_Z12updateWeightPfS_S_fii_param_4];
	ld.param.u32 	%r13, [_Z12updateWeightPfS_S_fii_param_5];
	mov.u32 	%r14, %tid.x;
	mov.u32 	%r1, %ntid.x;
	mov.u32 	%r15, %ctaid.x;
	mad.lo.s32 	%r21, %r1, %r15, %r14;
	mov.u32 	%r16, %tid.y;
	mov.u32 	%r3, %ntid.y;
	mov.u32 	%r17, %ctaid.y;
	mad.lo.s32 	%r4, %r3, %r17, %r16;
	setp.ge.s32 	%p1, %r21, %r13;
	@%p1 bra 	$L__BB2_6;
	mov.u32 	%r18, %nctaid.y;
	mul.lo.s32 	%r5, %r18, %r3;
	mov.u32 	%r19, %nctaid.x;
	mul.lo.s32 	%r6, %r19, %r1;
	cvta.to.global.u64 	%rd1, %rd6;
	cvta.to.global.u64 	%rd2, %rd7;
	cvta.to.global.u64 	%rd3, %rd5;
$L__BB2_2:
	setp.ge.s32 	%p2, %r4, %r12;
	@%p2 bra 	$L__BB2_5;
	mul.wide.s32 	%rd8, %r21, 4;
	add.s64 	%rd4, %rd1, %rd8;
	mul.lo.s32 	%r8, %r21, 900;
	mov.u32 	%r22, %r4;
$L__BB2_4:
	ld.global.f32 	%f2, [%rd4];
	mul.f32 	%f3, %f1, %f2;
	mul.wide.s32 	%rd9, %r22, 4;
	add.s64 	%rd10, %rd2, %rd9;
	ld.global.f32 	%f4, [%rd10];
	add.s32 	%r20, %r22, %r8;
	mul.wide.s32 	%rd11, %r20, 4;
	add.s64 	%rd12, %rd3, %rd11;
	ld.global.f32 	%f5, [%rd12];
	fma.rn.f32 	%f6, %f3, %f4, %f5;
	st.global.f32 	[%rd12], %f6;
	add.s32 	%r22, %r22, %r5;
	setp.lt.s32 	%p3, %r22, %r12;
	@%p3 bra 	$L__BB2_4;
$L__BB2_5:
	add.s32 	%r21, %r21, %r6;
	setp.lt.s32 	%p4, %r21, %r13;
	@%p4 bra 	$L__BB2_2;
$L__BB2_6:
	ret;

}
	// .globl	_Z9deltaInitPfS_S_S_
.visible .entry _Z9deltaInitPfS_S_S_(
	.param .u64 .ptr .align 1 _Z9deltaInitPfS_S_S__param_0,
	.param .u64 .ptr .align 1 _Z9deltaInitPfS_S_S__param_1,
	.param .u64 .ptr .align 1 _Z9deltaInitPfS_S_S__param_2,
	.param .u64 .ptr .align 1 _Z9deltaInitPfS_S_S__param_3
)
{
	.reg .b32 	%r<3>;
	.reg .b32 	%f<19>;
	.reg .b64 	%rd<9>;
	.reg .b64 	%fd<4>;

	ld.param.u64 	%rd1, [_Z9deltaInitPfS_S_S__param_0];
	ld.param.u64 	%rd2, [_Z9deltaInitPfS_S_S__param_1];
	ld.param.u64 	%rd3, [_Z9deltaInitPfS_S_S__param_2];
	ld.param.u64 	%rd4, [_Z9deltaInitPfS_S_S__param_3];
	cvta.to.global.u64 	%rd5, %rd1;
	cvta.to.global.u64 	%rd6, %rd4;
	cvta.to.global.u64 	%rd7, %rd3;
	cvta.to.global.u64 	%rd8, %rd2;
	ld.global.f32 	%f1, [%rd8];
	fma.rn.f32 	%f2, %f1, 0fBBBB989D, 0f3F000000;
	cvt.sat.f32.f32 	%f3, %f2;
	mov.f32 	%f4, 0f4B400001;
	mov.f32 	%f5, 0f437C0000;
	fma.rm.f32 	%f6, %f3, %f5, %f4;
	add.f32 	%f7, %f6, 0fCB40007F;
	neg.f32 	%f8, %f7;
	fma.rn.f32 	%f9, %f1, 0fBFB8AA3B, %f8;
	fma.rn.f32 	%f10, %f1, 0fB2A57060, %f9;
	mov.b32 	%r1, %f6;
	shl.b32 	%r2, %r1, 23;
	mov.b32 	%f11, %r2;
	ex2.approx.ftz.f32 	%f12, %f10;
	mul.f32 	%f13, %f12, %f11;
	cvt.f64.f32 	%fd1, %f13;
	add.f64 	%fd2, %fd1, 0d3FF0000000000000;
	rcp.rn.f64 	%fd3, %fd2;
	cvt.rn.f32.f64 	%f14, %fd3;
	ld.global.f32 	%f15, [%rd7+36];
	ld.global.f32 	%f16, [%rd6];
	sub.f32 	%f17, %f15, %f16;
	mul.f32 	%f18, %f17, %f14;
	st.global.f32 	[%rd5], %f18;
	ret;

}
	// .globl	_Z9valueInitPfS_i
.visible .entry _Z9valueInitPfS_i(
	.param .u64 .ptr .align 1 _Z9valueInitPfS_i_param_0,
	.param .u64 .ptr .align 1 _Z9valueInitPfS_i_param_1,
	.param .u32 _Z9valueInitPfS_i_param_2
)
{
	.reg .b32 	%r<2>;
	.reg .b32 	%f<2>;
	.reg .b64 	%rd<8>;

	ld.param.u64 	%rd1, [_Z9valueInitPfS_i_param_0];
	ld.param.u64 	%rd2, [_Z9valueInitPfS_i_param_1];
	ld.param.u32 	%r1, [_Z9valueInitPfS_i_param_2];
	cvta.to.global.u64 	%rd3, %rd1;
	cvta.to.global.u64 	%rd4, %rd2;
	mul.wide.s32 	%rd5, %r1, 4;
	add.s64 	%rd6, %rd4, %rd5;
	ld.global.f32 	%f1, [%rd6];
	add.s64 	%rd7, %rd3, %rd5;
	st.global.f32 	[%rd7], %f1;
	ret;

}


// ===== COMPILED SASS (sm_100) =====

	.target	sm_100

	.elftype	@"ET_EXEC"


//--------------------- .note.nv.tkinfo           --------------------------
	.section	.note.nv.tkinfo,"",@"SHT_NOTE"
	.sectionflags	@"SHF_NOTE_NV_TKINFO"
	.tkinfo
        /*0018*/ 	.word	0x00000002
        /*0030*/ 	.string	""
        /*0030*/ 	.string	"ptxas"
        /*0030*/ 	.string	"Cuda compilation tools, release 13.0, V13.0.88"
        /*0030*/ 	.string	"Build cuda_13.0.r13.0/compiler.36424714_0"
        /*0030*/ 	.string	"-arch sm_100 -m 64 "



//--------------------- .note.nv.cuinfo           --------------------------
	.section	.note.nv.cuinfo,"",@"SHT_NOTE"
	.sectionflags	@"SHF_NOTE_NV_CUINFO"
        /*0018*/ 	.short	0x0002
        /*001a*/ 	.short	0x0064
        /*001c*/ 	.short	0x0082
	.zero		2


//--------------------- .nv.info                  --------------------------
	.section	.nv.info,"",@"SHT_CUDA_INFO"
	.align	4


	//----- nvinfo : EIATTR_REGCOUNT
	.align		4
        /*0000*/ 	.byte	0x04, 0x2f
        /*0002*/ 	.short	(.L_1 - .L_0)
	.align		4
.L_0:
        /*0004*/ 	.word	index@(_Z10gLayerBackPfS_S_S_ii)
        /*0008*/ 	.word	0x00000020


	//----- nvinfo : EIATTR_FRAME_SIZE
	.align		4
.L_1:
        /*000c*/ 	.byte	0x04, 0x11
        /*000e*/ 	.short	(.L_3 - .L_2)
	.align		4
.L_2:
        /*0010*/ 	.word	index@($__internal_2_$__cuda_sm20_dblrcp_rn_slowpath_v3)
        /*0014*/ 	.word	0x00000000


	//----- nvinfo : EIATTR_FRAME_SIZE
	.align		4
.L_3:
        /*0018*/ 	.byte	0x04, 0x11
        /*001a*/ 	.short	(.L_5 - .L_4)
	.align		4
.L_4:
        /*001c*/ 	.word	index@(_Z10gLayerBackPfS_S_S_ii)
        /*0020*/ 	.word	0x00000000


	//----- nvinfo : EIATTR_REGCOUNT
	.align		4
.L_5:
        /*0024*/ 	.byte	0x04, 0x2f
        /*0026*/ 	.short	(.L_7 - .L_6)
	.align		4
.L_6:
        /*0028*/ 	.word	index@(_Z6gLayerPfS_S_S_S_ii)
        /*002c*/ 	.word	0x00000020


	//----- nvinfo : EIATTR_FRAME_SIZE
	.align		4
.L_7:
        /*0030*/ 	.byte	0x04, 0x11
        /*0032*/ 	.short	(.L_9 - .L_8)
	.align		4
.L_8:
        /*0034*/ 	.word	index@($__internal_1_$__cuda_sm20_dblrcp_rn_slowpath_v3)
        /*0038*/ 	.word	0x00000000


	//----- nvinfo : EIATTR_FRAME_SIZE
	.align		4
.L_9:
        /*003c*/ 	.byte	0x04, 0x11
        /*003e*/ 	.short	(.L_11 - .L_10)
	.align		4
.L_10:
        /*0040*/ 	.word	index@(_Z6gLayerPfS_S_S_S_ii)
        /*0044*/ 	.word	0x00000000


	//----- nvinfo : EIATTR_REGCOUNT
	.align		4
.L_11:
        /*0048*/ 	.byte	0x04, 0x2f
        /*004a*/ 	.short	(.L_13 - .L_12)
	.align		4
.L_12:
        /*004c*/ 	.word	index@(_Z12updateWeightPfS_S_fii)
        /*0050*/ 	.word	0x00000013


	//----- nvinfo : EIATTR_FRAME_SIZE
	.align		4
.L_13:
        /*0054*/ 	.byte	0x04, 0x11
        /*0056*/ 	.short	(.L_15 - .L_14)
	.align		4
.L_14:
        /*0058*/ 	.word	index@(_Z12updateWeightPfS_S_fii)
        /*005c*/ 	.word	0x00000000


	//----- nvinfo : EIATTR_REGCOUNT
	.align		4
.L_15:
        /*0060*/ 	.byte	0x04, 0x2f
        /*0062*/ 	.short	(.L_17 - .L_16)
	.align		4
.L_16:
        /*0064*/ 	.word	index@(_Z9deltaInitPfS_S_S_)
        /*0068*/ 	.word	0x0000000e


	//----- nvinfo : EIATTR_FRAME_SIZE
	.align		4
.L_17:
        /*006c*/ 	.byte	0x04, 0x11
        /*006e*/ 	.short	(.L_19 - .L_18)
	.align		4
.L_18:
        /*0070*/ 	.word	index@($__internal_0_$__cuda_sm20_dblrcp_rn_slowpath_v3)
        /*0074*/ 	.word	0x00000000


	//----- nvinfo : EIATTR_FRAME_SIZE
	.align		4
.L_19:
        /*0078*/ 	.byte	0x04, 0x11
        /*007a*/ 	.short	(.L_21 - .L_20)
	.align		4
.L_20:
        /*007c*/ 	.word	index@(_Z9deltaInitPfS_S_S_)
        /*0080*/ 	.word	0x00000000


	//----- nvinfo : EIATTR_REGCOUNT
	.align		4
.L_21:
        /*0084*/ 	.byte	0x04, 0x2f
        /*0086*/ 	.short	(.L_23 - .L_22)
	.align		4
.L_22:
        /*0088*/ 	.word	index@(_Z9valueInitPfS_i)
        /*008c*/ 	.word	0x0000000a


	//----- nvinfo : EIATTR_FRAME_SIZE
	.align		4
.L_23:
        /*0090*/ 	.byte	0x04, 0x11
        /*0092*/ 	.short	(.L_25 - .L_24)
	.align		4
.L_24:
        /*0094*/ 	.word	index@(_Z9valueInitPfS_i)
        /*0098*/ 	.word	0x00000000


	//----- nvinfo : EIATTR_MIN_STACK_SIZE
	.align		4
.L_25:
        /*009c*/ 	.byte	0x04, 0x12
        /*009e*/ 	.short	(.L_27 - .L_26)
	.align		4
.L_26:
        /*00a0*/ 	.word	index@(_Z9valueInitPfS_i)
        /*00a4*/ 	.word	0x00000000


	//----- nvinfo : EIATTR_MIN_STACK_SIZE
	.align		4
.L_27:
        /*00a8*/ 	.byte	0x04, 0x12
        /*00aa*/ 	.short	(.L_29 - .L_28)
	.align		4
.L_28:
        /*00ac*/ 	.word	index@(_Z9deltaInitPfS_S_S_)
        /*00b0*/ 	.word	0x00000000


	//----- nvinfo : EIATTR_MIN_STACK_SIZE
	.align		4
.L_29:
        /*00b4*/ 	.byte	0x04, 0x12
        /*00b6*/ 	.short	(.L_31 - .L_30)
	.align		4
.L_30:
        /*00b8*/ 	.word	index@(_Z12updateWeightPfS_S_fii)
        /*00bc*/ 	.word	0x00000000


	//----- nvinfo : EIATTR_MIN_STACK_SIZE
	.align		4
.L_31:
        /*00c0*/ 	.byte	0x04, 0x12
        /*00c2*/ 	.short	(.L_33 - .L_32)
	.align		4
.L_32:
        /*00c4*/ 	.word	index@(_Z6gLayerPfS_S_S_S_ii)
        /*00c8*/ 	.word	0x00000000


	//----- nvinfo : EIATTR_MIN_STACK_SIZE
	.align		4
.L_33:
        /*00cc*/ 	.byte	0x04, 0x12
        /*00ce*/ 	.short	(.L_35 - .L_34)
	.align		4
.L_34:
        /*00d0*/ 	.word	index@(_Z10gLayerBackPfS_S_S_ii)
        /*00d4*/ 	.word	0x00000000
.L_35:


//--------------------- .nv.compat                --------------------------
	.section	.nv.compat,"",@"SHT_CUDA_COMPAT_INFO"
	.align	4
        /*0000*/ 	.byte	0x02, 0x09, 0x00, 0x00, 0x02, 0x02, 0x01, 0x00, 0x02, 0x05, 0x05, 0x00, 0x03, 0x07, 0x01, 0x01
        /*0010*/ 	.byte	0x02, 0x03, 0x00, 0x00, 0x02, 0x06, 0x01, 0x00, 0x04, 0x0b, 0x08, 0x00, 0x01, 0x00, 0x00, 0x00
        /*0020*/ 	.byte	0x00, 0x00, 0x00, 0x00


//--------------------- .nv.info._Z9valueInitPfS_i --------------------------
	.section	.nv.info._Z9valueInitPfS_i,"",@"SHT_CUDA_INFO"
	.sectionflags	@""
	.align	4


	//----- nvinfo : EIATTR_CUDA_API_VERSION
	.align		4
        /*0000*/ 	.byte	0x04, 0x37
        /*0002*/ 	.short	(.L_37 - .L_36)
.L_36:
        /*0004*/ 	.word	0x00000082


	//----- nvinfo : EIATTR_KPARAM_INFO
	.align		4
.L_37:
        /*0008*/ 	.byte	0x04, 0x17
        /*000a*/ 	.short	(.L_39 - .L_38)
.L_38:
        /*000c*/ 	.word	0x00000000
        /*0010*/ 	.short	0x0002
        /*0012*/ 	.short	0x0010
        /*0014*/ 	.byte	0x00, 0xf0, 0x11, 0x00


	//----- nvinfo : EIATTR_KPARAM_INFO
	.align		4
.L_39:
        /*0018*/ 	.byte	0x04, 0x17
        /*001a*/ 	.short	(.L_41 - .L_40)
.L_40:
        /*001c*/ 	.word	0x00000000
        /*0020*/ 	.short	0x0001
        /*0022*/ 	.short	0x0008
        /*0024*/ 	.byte	0x00, 0xf5, 0x21, 0x00


	//----- nvinfo : EIATTR_KPARAM_INFO
	.align		4
.L_41:
        /*0028*/ 	.byte	0x04, 0x17
        /*002a*/ 	.short	(.L_43 - .L_42)
.L_42:
        /*002c*/ 	.word	0x00000000
        /*0030*/ 	.short	0x0000
        /*0032*/ 	.short	0x0000
        /*0034*/ 	.byte	0x00, 0xf5, 0x21, 0x00


	//----- nvinfo : EIATTR_SPARSE_MMA_MASK
	.align		4
.L_43:
        /*0038*/ 	.byte	0x03, 0x50
        /*003a*/ 	.short	0x0000


	//----- nvinfo : EIATTR_MAXREG_COUNT
	.align		4
        /*003c*/ 	.byte	0x03, 0x1b
        /*003e*/ 	.short	0x00ff


	//----- nvinfo : EIATTR_MERCURY_ISA_VERSION
	.align		4
        /*0040*/ 	.byte	0x03, 0x5f
        /*0042*/ 	.short	0x0101


	//----- nvinfo : EIATTR_VRC_CTA_INIT_COUNT
	.align		4
        /*0044*/ 	.byte	0x02, 0x4a
	.zero		1
	.zero		1


	//----- nvinfo : EIATTR_EXIT_INSTR_OFFSETS
	.align		4
        /*0048*/ 	.byte	0x04, 0x1c
        /*004a*/ 	.short	(.L_45 - .L_44)


	//   ....[0]....
.L_44:
        /*004c*/ 	.word	0x00000090


	//----- nvinfo : EIATTR_CBANK_PARAM_SIZE
	.align		4
.L_45:
        /*0050*/ 	.byte	0x03, 0x19
        /*0052*/ 	.short	0x0014


	//----- nvinfo : EIATTR_PARAM_CBANK
	.align		4
        /*0054*/ 	.byte	0x04, 0x0a
        /*0056*/ 	.short	(.L_47 - .L_46)
	.align		4
.L_46:
        /*0058*/ 	.word	index@(.nv.constant0._Z9valueInitPfS_i)
        /*005c*/ 	.short	0x0380
        /*005e*/ 	.short	0x0014


	//----- nvinfo : EIATTR_SW_WAR
	.align		4
.L_47:
        /*0060*/ 	.byte	0x04, 0x36
        /*0062*/ 	.short	(.L_49 - .L_48)
.L_48:
        /*0064*/ 	.word	0x00000008
.L_49:


//--------------------- .nv.info._Z9deltaInitPfS_S_S_ --------------------------
	.section	.nv.info._Z9deltaInitPfS_S_S_,"",@"SHT_CUDA_INFO"
	.sectionflags	@""
	.align	4


	//----- nvinfo : EIATTR_CUDA_API_VERSION
	.align		4
        /*0000*/ 	.byte	0x04, 0x37
        /*0002*/ 	.short	(.L_51 - .L_50)
.L_50:
        /*0004*/ 	.word	0x00000082


	//----- nvinfo : EIATTR_KPARAM_INFO
	.align		4
.L_51:
        /*0008*/ 	.byte	0x04, 0x17
        /*000a*/ 	.short	(.L_53 - .L_52)
.L_52:
        /*000c*/ 	.word	0x00000000
        /*0010*/ 	.short	0x0003
        /*0012*/ 	.short	0x0018
        /*0014*/ 	.byte	0x00, 0xf5, 0x21, 0x00


	//----- nvinfo : EIATTR_KPARAM_INFO
	.align		4
.L_53:
        /*0018*/ 	.byte	0x04, 0x17
        /*001a*/ 	.short	(.L_55 - .L_54)
.L_54:
        /*001c*/ 	.word	0x00000000
        /*0020*/ 	.short	0x0002
        /*0022*/ 	.short	0x0010
        /*0024*/ 	.byte	0x00, 0xf5, 0x21, 0x00


	//----- nvinfo : EIATTR_KPARAM_INFO
	.align		4
.L_55:
        /*0028*/ 	.byte	0x04, 0x17
        /*002a*/ 	.short	(.L_57 - .L_56)
.L_56:
        /*002c*/ 	.word	0x00000000
        /*0030*/ 	.short	0x0001
        /*0032*/ 	.short	0x0008
        /*0034*/ 	.byte	0x00, 0xf5, 0x21, 0x00


	//----- nvinfo : EIATTR_KPARAM_INFO
	.align		4
.L_57:
        /*0038*/ 	.byte	0x04, 0x17
        /*003a*/ 	.short	(.L_59 - .L_58)
.L_58:
        /*003c*/ 	.word	0x00000000
        /*0040*/ 	.short	0x0000
        /*0042*/ 	.short	0x0000
        /*0044*/ 	.byte	0x00, 0xf5, 0x21, 0x00


	//----- nvinfo : EIATTR_SPARSE_MMA_MASK
	.align		4
.L_59:
        /*0048*/ 	.byte	0x03, 0x50
        /*004a*/ 	.short	0x0000


	//----- nvinfo : EIATTR_MAXREG_COUNT
	.align		4
        /*004c*/ 	.byte	0x03, 0x1b
        /*004e*/ 	.short	0x00ff


	//----- nvinfo : EIATTR_MERCURY_ISA_VERSION
	.align		4
        /*0050*/ 	.byte	0x03, 0x5f
        /*0052*/ 	.short	0x0101


	//----- nvinfo : EIATTR_VRC_CTA_INIT_COUNT
	.align		4
        /*0054*/ 	.byte	0x02, 0x4a
	.zero		1
	.zero		1


	//----- nvinfo : EIATTR_EXIT_INSTR_OFFSETS
	.align		4
        /*0058*/ 	.byte	0x04, 0x1c
        /*005a*/ 	.short	(.L_61 - .L_60)


	//   ....[0]....
.L_60:
        /*005c*/ 	.word	0x00000260


	//----- nvinfo : EIATTR_CRS_STACK_SIZE
	.align		4
.L_61:
        /*0060*/ 	.byte	0x04, 0x1e
        /*0062*/ 	.short	(.L_63 - .L_62)
.L_62:
        /*0064*/ 	.word	0x00000000


	//----- nvinfo : EIATTR_CBANK_PARAM_SIZE
	.align		4
.L_63:
        /*0068*/ 	.byte	0x03, 0x19
        /*006a*/ 	.short	0x0020


	//----- nvinfo : EIATTR_PARAM_CBANK
	.align		4
        /*006c*/ 	.byte	0x04, 0x0a
        /*006e*/ 	.short	(.L_65 - .L_64)
	.align		4
.L_64:
        /*0070*/ 	.word	index@(.nv.constant0._Z9deltaInitPfS_S_S_)
        /*0074*/ 	.short	0x0380
        /*0076*/ 	.short	0x0020


	//----- nvinfo : EIATTR_SW_WAR
	.align		4
.L_65:
        /*0078*/ 	.byte	0x04, 0x36
        /*007a*/ 	.short	(.L_67 - .L_66)
.L_66:
        /*007c*/ 	.word	0x00000008
.L_67:


//--------------------- .nv.info._Z12updateWeightPfS_S_fii --------------------------
	.section	.nv.info._Z12updateWeightPfS_S_fii,"",@"SHT_CUDA_INFO"
	.sectionflags	@""
	.align	4


	//----- nvinfo : EIATTR_CUDA_API_VERSION
	.align		4
        /*0000*/ 	.byte	0x04, 0x37
        /*0002*/ 	.short	(.L_69 - .L_68)
.L_68:
        /*0004*/ 	.word	0x00000082


	//----- nvinfo : EIATTR_KPARAM_INFO
	.align		4
.L_69:
        /*0008*/ 	.byte	0x04, 0x17
        /*000a*/ 	.short	(.L_71 - .L_70)
.L_70:
        /*000c*/ 	.word	0x00000000
        /*0010*/ 	.short	0x0005
        /*0012*/ 	.short	0x0020
        /*0014*/ 	.byte	0x00, 0xf0, 0x11, 0x00


	//----- nvinfo : EIATTR_KPARAM_INFO
	.align		4
.L_71:
        /*0018*/ 	.byte	0x04, 0x17
        /*001a*/ 	.short	(.L_73 - .L_72)
.L_72:
        /*001c*/ 	.word	0x00000000
        /*0020*/ 	.short	0x0004
        /*0022*/ 	.short	0x001c
        /*0024*/ 	.byte	0x00, 0xf0, 0x11, 0x00


	//----- nvinfo : EIATTR_KPARAM_INFO
	.align		4
.L_73:
        /*0028*/ 	.byte	0x04, 0x17
        /*002a*/ 	.short	(.L_75 - .L_74)
.L_74:
        /*002c*/ 	.word	0x00000000
        /*0030*/ 	.short	0x0003
        /*0032*/ 	.short	0x0018
        /*0034*/ 	.byte	0x00, 0xf0, 0x11, 0x00


	//----- nvinfo : EIATTR_KPARAM_INFO
	.align		4
.L_75:
        /*0038*/ 	.byte	0x04, 0x17
        /*003a*/ 	.short	(.L_77 - .L_76)
.L_76:
        /*003c*/ 	.word	0x00000000
        /*0040*/ 	.short	0x0002
        /*0042*/ 	.short	0x0010
        /*0044*/ 	.byte	0x00, 0xf5, 0x21, 0x00


	//----- nvinfo : EIATTR_KPARAM_INFO
	.align		4
.L_77:
        /*0048*/ 	.byte	0x04, 0x17
        /*004a*/ 	.short	(.L_79 - .L_78)
.L_78:
        /*004c*/ 	.word	0x00000000
        /*0050*/ 	.short	0x0001
        /*0052*/ 	.short	0x0008
        /*0054*/ 	.byte	0x00, 0xf5, 0x21, 0x00


	//----- nvinfo : EIATTR_KPARAM_INFO
	.align		4
.L_79:
        /*0058*/ 	.byte	0x04, 0x17
        /*005a*/ 	.short	(.L_81 - .L_80)
.L_80:
        /*005c*/ 	.word	0x00000000
        /*0060*/ 	.short	0x0000
        /*0062*/ 	.short	0x0000
        /*0064*/ 	.byte	0x00, 0xf5, 0x21, 0x00


	//----- nvinfo : EIATTR_SPARSE_MMA_MASK
	.align		4
.L_81:
        /*0068*/ 	.byte	0x03, 0x50
        /*006a*/ 	.short	0x0000


	//----- nvinfo : EIATTR_MAXREG_COUNT
	.align		4
        /*006c*/ 	.byte	0x03, 0x1b
        /*006e*/ 	.short	0x00ff


	//----- nvinfo : EIATTR_MERCURY_ISA_VERSION
	.align		4
        /*0070*/ 	.byte	0x03, 0x5f
        /*0072*/ 	.short	0x0101


	//----- nvinfo : EIATTR_VRC_CTA_INIT_COUNT
	.align		4
        /*0074*/ 	.byte	0x02, 0x4a
	.zero		1
	.zero		1


	//----- nvinfo : EIATTR_EXIT_INSTR_OFFSETS
	.align		4
        /*0078*/ 	.byte	0x04, 0x1c
        /*007a*/ 	.short	(.L_83 - .L_82)


	//   ....[0]....
.L_82:
        /*007c*/ 	.word	0x000000b0


	//   ....[1]....
        /*0080*/ 	.word	0x000002c0


	//----- nvinfo : EIATTR_CRS_STACK_SIZE
	.align		4
.L_83:
        /*0084*/ 	.byte	0x04, 0x1e
        /*0086*/ 	.short	(.L_85 - .L_84)
.L_84:
        /*0088*/ 	.word	0x00000000


	//----- nvinfo : EIATTR_CBANK_PARAM_SIZE
	.align		4
.L_85:
        /*008c*/ 	.byte	0x03, 0x19
        /*008e*/ 	.short	0x0024


	//----- nvinfo : EIATTR_PARAM_CBANK
	.align		4
        /*0090*/ 	.byte	0x04, 0x0a
        /*0092*/ 	.short	(.L_87 - .L_86)
	.align		4
.L_86:
        /*0094*/ 	.word	index@(.nv.constant0._Z12updateWeightPfS_S_fii)
        /*0098*/ 	.short	0x0380
        /*009a*/ 	.short	0x0024


	//----- nvinfo : EIATTR_SW_WAR
	.align		4
.L_87:
        /*009c*/ 	.byte	0x04, 0x36
        /*009e*/ 	.short	(.L_89 - .L_88)
.L_88:
        /*00a0*/ 	.word	0x00000008
.L_89:


//--------------------- .nv.info._Z6gLayerPfS_S_S_S_ii --------------------------
	.section	.nv.info._Z6gLayerPfS_S_S_S_ii,"",@"SHT_CUDA_INFO"
	.sectionflags	@""
	.align	4


	//----- nvinfo : EIATTR_CUDA_API_VERSION
	.align		4
        /*0000*/ 	.byte	0x04, 0x37
        /*0002*/ 	.short	(.L_91 - .L_90)
.L_90:
        /*0004*/ 	.word	0x00000082


	//----- nvinfo : EIATTR_KPARAM_INFO
	.align		4
.L_91:
        /*0008*/ 	.byte	0x04, 0x17
        /*000a*/ 	.short	(.L_93 - .L_92)
.L_92:
        /*000c*/ 	.word	0x00000000
        /*0010*/ 	.short	0x0006
        /*0012*/ 	.short	0x002c
        /*0014*/ 	.byte	0x00, 0xf0, 0x11, 0x00


	//----- nvinfo : EIATTR_KPARAM_INFO
	.align		4
.L_93:
        /*0018*/ 	.byte	0x04, 0x17
        /*001a*/ 	.short	(.L_95 - .L_94)
.L_94:
        /*001c*/ 	.word	0x00000000
        /*0020*/ 	.short	0x0005
        /*0022*/ 	.short	0x0028
        /*0024*/ 	.byte	0x00, 0xf0, 0x11, 0x00


	//----- nvinfo : EIATTR_KPARAM_INFO
	.align		4
.L_95:
        /*0028*/ 	.byte	0x04, 0x17
        /*002a*/ 	.short	(.L_97 - .L_96)
.L_96:
        /*002c*/ 	.word	0x00000000
        /*0030*/ 	.short	0x0004
        /*0032*/ 	.short	0x0020
        /*0034*/ 	.byte	0x00, 0xf5, 0x21, 0x00


	//----- nvinfo : EIATTR_KPARAM_INFO
	.align		4
.L_97:
        /*0038*/ 	.byte	0x04, 0x17
        /*003a*/ 	.short	(.L_99 - .L_98)
.L_98:
        /*003c*/ 	.word	0x00000000
        /*0040*/ 	.short	0x0003
        /*0042*/ 	.short	0x0018
        /*0044*/ 	.byte	0x00, 0xf5, 0x21, 0x00


	//----- nvinfo : EIATTR_KPARAM_INFO
	.align		4
.L_99:
        /*0048*/ 	.byte	0x04, 0x17
        /*004a*/ 	.short	(.L_101 - .L_100)
.L_100:
        /*004c*/ 	.word	0x00000000
        /*0050*/ 	.short	0x0002
        /*0052*/ 	.short	0x0010
        /*0054*/ 	.byte	0x00, 0xf5, 0x21, 0x00


	//----- nvinfo : EIATTR_KPARAM_INFO
	.align		4
.L_101:
        /*0058*/ 	.byte	0x04, 0x17
        /*005a*/ 	.short	(.L_103 - .L_102)
.L_102:
        /*005c*/ 	.word	0x00000000
        /*0060*/ 	.short	0x0001
        /*0062*/ 	.short	0x0008
        /*0064*/ 	.byte	0x00, 0xf5, 0x21, 0x00


	//----- nvinfo : EIATTR_KPARAM_INFO
	.align		4
.L_103:
        /*0068*/ 	.byte	0x04, 0x17
        /*006a*/ 	.short	(.L_105 - .L_104)
.L_104:
        /*006c*/ 	.word	0x00000000
        /*0070*/ 	.short	0x0000
        /*0072*/ 	.short	0x0000
        /*0074*/ 	.byte	0x00, 0xf5, 0x21, 0x00


	//----- nvinfo : EIATTR_SPARSE_MMA_MASK
	.align		4
.L_105:
        /*0078*/ 	.byte	0x03, 0x50
        /*007a*/ 	.short	0x0000


	//----- nvinfo : EIATTR_MAXREG_COUNT
	.align		4
        /*007c*/ 	.byte	0x03, 0x1b
        /*007e*/ 	.short	0x00ff


	//----- nvinfo : EIATTR_MERCURY_ISA_VERSION
	.align		4
        /*0080*/ 	.byte	0x03, 0x5f
        /*0082*/ 	.short	0x0101


	//----- nvinfo : EIATTR_VRC_CTA_INIT_COUNT
	.align		4
        /*0084*/ 	.byte	0x02, 0x4a
	.zero		1
	.zero		1


	//----- nvinfo : EIATTR_EXIT_INSTR_OFFSETS
	.align		4
        /*0088*/ 	.byte	0x04, 0x1c
        /*008a*/ 	.short	(.L_107 - .L_106)


	//   ....[0]....
.L_106:
        /*008c*/ 	.word	0x00000070


	//   ....[1]....
        /*0090*/ 	.word	0x000003d0


	//   ....[2]....
        /*0094*/ 	.word	0x00001030


	//----- nvinfo : EIATTR_CRS_STACK_SIZE
	.align		4
.L_107:
        /*0098*/ 	.byte	0x04, 0x1e
        /*009a*/ 	.short	(.L_109 - .L_108)
.L_108:
        /*009c*/ 	.word	0x00000000


	//----- nvinfo : EIATTR_CBANK_PARAM_SIZE
	.align		4
.L_109:
        /*00a0*/ 	.byte	0x03, 0x19
        /*00a2*/ 	.short	0x0030


	//----- nvinfo : EIATTR_PARAM_CBANK
	.align		4
        /*00a4*/ 	.byte	0x04, 0x0a
        /*00a6*/ 	.short	(.L_111 - .L_110)
	.align		4
.L_110:
        /*00a8*/ 	.word	index@(.nv.constant0._Z6gLayerPfS_S_S_S_ii)
        /*00ac*/ 	.short	0x0380
        /*00ae*/ 	.short	0x0030


	//----- nvinfo : EIATTR_SW_WAR
	.align		4
.L_111:
        /*00b0*/ 	.byte	0x04, 0x36
        /*00b2*/ 	.short	(.L_113 - .L_112)
.L_112:
        /*00b4*/ 	.word	0x00000008
.L_113:


//--------------------- .nv.info._Z10gLayerBackPfS_S_S_ii --------------------------
	.section	.nv.info._Z10gLayerBackPfS_S_S_ii,"",@"SHT_CUDA_INFO"
	.sectionflags	@""
	.align	4


	//----- nvinfo : EIATTR_CUDA_API_VERSION
	.align		4
        /*0000*/ 	.byte	0x04, 0x37
        /*0002*/ 	.short	(.L_115 - .L_114)
.L_114:
        /*0004*/ 	.word	0x00000082


	//----- nvinfo : EIATTR_KPARAM_INFO
	.align		4
.L_115:
        /*0008*/ 	.byte	0x04, 0x17
        /*000a*/ 	.short	(.L_117 - .L_116)
.L_116:
        /*000c*/ 	.word	0x00000000
        /*0010*/ 	.short	0x0005
        /*0012*/ 	.short	0x0024
        /*0014*/ 	.byte	0x00, 0xf0, 0x11, 0x00


	//----- nvinfo : EIATTR_KPARAM_INFO
	.align		4
.L_117:
        /*0018*/ 	.byte	0x04, 0x17
        /*001a*/ 	.short	(.L_119 - .L_118)
.L_118:
        /*001c*/ 	.word	0x00000000
        /*0020*/ 	.short	0x0004
        /*0022*/ 	.short	0x0020
        /*0024*/ 	.byte	0x00, 0xf0, 0x11, 0x00


	//----- nvinfo : EIATTR_KPARAM_INFO
	.align		4
.L_119:
        /*0028*/ 	.byte	0x04, 0x17
        /*002a*/ 	.short	(.L_121 - .L_120)
.L_120:
        /*002c*/ 	.word	0x00000000
        /*0030*/ 	.short	0x0003
        /*0032*/ 	.short	0x0018
        /*0034*/ 	.byte	0x00, 0xf5, 0x21, 0x00


	//----- nvinfo : EIATTR_KPARAM_INFO
	.align		4
.L_121:
        /*0038*/ 	.byte	0x04, 0x17
        /*003a*/ 	.short	(.L_123 - .L_122)
.L_122:
        /*003c*/ 	.word	0x00000000
        /*0040*/ 	.short	0x0002
        /*0042*/ 	.short	0x0010
        /*0044*/ 	.byte	0x00, 0xf5, 0x21, 0x00


	//----- nvinfo : EIATTR_KPARAM_INFO
	.align		4
.L_123:
        /*0048*/ 	.byte	0x04, 0x17
        /*004a*/ 	.short	(.L_125 - .L_124)
.L_124:
        /*004c*/ 	.word	0x00000000
        /*0050*/ 	.short	0x0001
        /*0052*/ 	.short	0x0008
        /*0054*/ 	.byte	0x00, 0xf5, 0x21, 0x00


	//----- nvinfo : EIATTR_KPARAM_INFO
	.align		4
.L_125:
        /*0058*/ 	.byte	0x04, 0x17
        /*005a*/ 	.short	(.L_127 - .L_126)
.L_126:
        /*005c*/ 	.word	0x00000000
        /*0060*/ 	.short	0x0000
        /*0062*/ 	.short	0x0000
        /*0064*/ 	.byte	0x00, 0xf5, 0x21, 0x00


	//----- nvinfo : EIATTR_SPARSE_MMA_MASK
	.align		4
.L_127:
        /*0068*/ 	.byte	0x03, 0x50
        /*006a*/ 	.short	0x0000


	//----- nvinfo : EIATTR_MAXREG_COUNT
	.align		4
        /*006c*/ 	.byte	0x03, 0x1b
        /*006e*/ 	.short	0x00ff


	//----- nvinfo : EIATTR_MERCURY_ISA_VERSION
	.align		4
        /*0070*/ 	.byte	0x03, 0x5f
        /*0072*/ 	.short	0x0101


	//----- nvinfo : EIATTR_VRC_CTA_INIT_COUNT
	.align		4
        /*0074*/ 	.byte	0x02, 0x4a
	.zero		1
	.zero		1


	//----- nvinfo : EIATTR_EXIT_INSTR_OFFSETS
	.align		4
        /*0078*/ 	.byte	0x04, 0x1c
        /*007a*/ 	.short	(.L_129 - .L_128)


	//   ....[0]....
.L_128:
        /*007c*/ 	.word	0x00000070


	//   ....[1]....
        /*0080*/ 	.word	0x00000380


	//   ....[2]....
        /*0084*/ 	.word	0x00001010


	//----- nvinfo : EIATTR_CRS_STACK_SIZE
	.align		4
.L_129:
        /*0088*/ 	.byte	0x04, 0x1e
        /*008a*/ 	.short	(.L_131 - .L_130)
.L_130:
        /*008c*/ 	.word	0x00000000


	//----- nvinfo : EIATTR_CBANK_PARAM_SIZE
	.align		4
.L_131:
        /*0090*/ 	.byte	0x03, 0x19
        /*0092*/ 	.short	0x0028


	//----- nvinfo : EIATTR_PARAM_CBANK
	.align		4
        /*0094*/ 	.byte	0x04, 0x0a
        /*0096*/ 	.short	(.L_133 - .L_132)
	.align		4
.L_132:
        /*0098*/ 	.word	index@(.nv.constant0._Z10gLayerBackPfS_S_S_ii)
        /*009c*/ 	.short	0x0380
        /*009e*/ 	.short	0x0028


	//----- nvinfo : EIATTR_SW_WAR
	.align		4
.L_133:
        /*00a0*/ 	.byte	0x04, 0x36
        /*00a2*/ 	.short	(.L_135 - .L_134)
.L_134:
        /*00a4*/ 	.word	0x00000008
.L_135:


//--------------------- .nv.callgraph             --------------------------
	.section	.nv.callgraph,"",@"SHT_CUDA_CALLGRAPH"
	.align	4
	.sectionentsize	8
	.align		4
        /*0000*/ 	.word	0x00000000
	.align		4
        /*0004*/ 	.word	0xffffffff
	.align		4
        /*0008*/ 	.word	0x00000000
	.align		4
        /*000c*/ 	.word	0xfffffffe
	.align		4
        /*0010*/ 	.word	0x00000000
	.align		4
        /*0014*/ 	.word	0xfffffffd
	.align		4
        /*0018*/ 	.word	0x00000000
	.align		4
        /*001c*/ 	.word	0xfffffffc


//--------------------- .text._Z9valueInitPfS_i   --------------------------
	.section	.text._Z9valueInitPfS_i,"ax",@progbits
	.align	128
        .global         _Z9valueInitPfS_i
        .type           _Z9valueInitPfS_i,@function
        .size           _Z9valueInitPfS_i,(.L_x_48 - _Z9valueInitPfS_i)
        .other          _Z9valueInitPfS_i,@"STO_CUDA_ENTRY STV_DEFAULT"
_Z9valueInitPfS_i:
.text._Z9valueInitPfS_i:
[----:B------:R-:W-:Y:S08]  /*0000*/  LDC R1, c[0x0][0x37c] ;  /* 0x0000df00ff017b82 */ /* 0x000ff00000000800 */
[----:B------:R-:W0:Y:S01]  /*0010*/  LDC R7, c[0x0][0x390] ;  /* 0x0000e400ff077b82 */ /* 0x000e220000000800 */
[----:B------:R-:W1:Y:S07]  /*0020*/  LDCU.64 UR4, c[0x0][0x358] ;  /* 0x00006b00ff0477ac */ /* 0x000e6e0008000a00 */
[----:B------:R-:W0:Y:S08]  /*0030*/  LDC.64 R2, c[0x0][0x388] ;  /* 0x0000e200ff027b82 */ /* 0x000e300000000a00 */
[----:B------:R-:W2:Y:S01]  /*0040*/  LDC.64 R4, c[0x0][0x380] ;  /* 0x0000e000ff047b82 */ /* 0x000ea20000000a00 */
[----:B0-----:R-:W-:-:S06]  /*0050*/  IMAD.WIDE R2, R7, 0x4, R2 ;  /* 0x0000000407027825 */ /* 0x001fcc00078e0202 */
[----:B-1----:R-:W3:Y:S01]  /*0060*/  LDG.E R3, desc[UR4][R2.64] ;  /* 0x0000000402037981 */ /* 0x002ee2000c1e1900 */
[----:B--2---:R-:W-:-:S05]  /*0070*/  IMAD.WIDE R4, R7, 0x4, R4 ;  /* 0x0000000407047825 */ /* 0x004fca00078e0204 */
[----:B---3--:R-:W-:Y:S01]  /*0080*/  STG.E desc[UR4][R4.64], R3 ;  /* 0x0000000304007986 */ /* 0x008fe2000c101904 */
[----:B------:R-:W-:Y:S05]  /*0090*/  EXIT ;  /* 0x000000000000794d */ /* 0x000fea0003800000 */
.L_x_0:
[----:B------:R-:W-:-:S00]  /*00a0*/  BRA `(.L_x_0) ;  /* 0xfffffffc00fc7947 */ /* 0x000fc0000383ffff */
[----:B------:R-:W-:-:S00]  /*00b0*/  NOP ;  /* 0x0000000000007918 */ /* 0x000fc00000000000 */
        /* <DEDUP_REMOVED lines=12> */
.L_x_48:


//--------------------- .text._Z9deltaInitPfS_S_S_ --------------------------
	.section	.text._Z9deltaInitPfS_S_S_,"ax",@progbits
	.align	128
        .global         _Z9deltaInitPfS_S_S_
        .type           _Z9deltaInitPfS_S_S_,@function
        .size           _Z9deltaInitPfS_S_S_,(.L_x_45 - _Z9deltaInitPfS_S_S_)
        .other          _Z9deltaInitPfS_S_S_,@"STO_CUDA_ENTRY STV_DEFAULT"
_Z9deltaInitPfS_S_S_:
.text._Z9deltaInitPfS_S_S_:
[----:B------:R-:W-:Y:S08]  /*0000*/  LDC R1, c[0x0][0x37c] ;  /* 0x0000df00ff017b82 */ /* 0x000ff00000000800 */
[----:B------:R-:W0:Y:S01]  /*0010*/  LDC.64 R2, c[0x0][0x388] ;  /* 0x0000e200ff027b82 */ /* 0x000e220000000a00 */
[----:B------:R-:W0:Y:S02]  /*0020*/  LDCU.64 UR4, c[0x0][0x358] ;  /* 0x00006b00ff0477ac */ /* 0x000e240008000a00 */
[----:B0-----:R-:W2:Y:S01]  /*0030*/  LDG.E R2, desc[UR4][R2.64] ;  /* 0x0000000402027981 */ /* 0x001ea2000c1e1900 */
[----:B------:R-:W-:Y:S01]  /*0040*/  HFMA2 R5, -RZ, RZ, 0.96630859375, -0.0022525787353515625 ;  /* 0x3bbb989dff057431 */ /* 0x000fe200000001ff */
[----:B------:R-:W-:-:S04]  /*0050*/  MOV R7, 0x437c0000 ;  /* 0x437c000000077802 */ /* 0x000fc80000000f00 */
[----:B--2---:R-:W-:-:S04]  /*0060*/  FFMA.SAT R0, R2, -R5, 0.5 ;  /* 0x3f00000002007423 */ /* 0x004fc80000002805 */
[----:B------:R-:W-:-:S04]  /*0070*/  FFMA.RM R0, R0, R7, 12582913 ;  /* 0x4b40000100007423 */ /* 0x000fc80000004007 */
[C---:B------:R-:W-:Y:S01]  /*0080*/  FADD R5, R0.reuse, -12583039 ;  /* 0xcb40007f00057421 */ /* 0x040fe20000000000 */
[----:B------:R-:W-:-:S03]  /*0090*/  IMAD.SHL.U32 R0, R0, 0x800000, RZ ;  /* 0x0080000000007824 */ /* 0x000fc600078e00ff */
[----:B------:R-:W-:-:S04]  /*00a0*/  FFMA R5, R2, -1.4426950216293334961, -R5 ;  /* 0xbfb8aa3b02057823 */ /* 0x000fc80000000805 */
[----:B------:R-:W-:-:S04]  /*00b0*/  FFMA R10, R2, -1.925963033500011079e-08, R5 ;  /* 0xb2a57060020a7823 */ /* 0x000fc80000000005 */
[----:B------:R-:W0:Y:S02]  /*00c0*/  MUFU.EX2 R5, R10 ;  /* 0x0000000a00057308 */ /* 0x000e240000000800 */
[----:B0-----:R-:W-:-:S06]  /*00d0*/  FMUL R0, R0, R5 ;  /* 0x0000000500007220 */ /* 0x001fcc0000400000 */
[----:B------:R-:W0:Y:S02]  /*00e0*/  F2F.F64.F32 R2, R0 ;  /* 0x0000000000027310 */ /* 0x000e240000201800 */
[----:B0-----:R-:W-:-:S06]  /*00f0*/  DADD R2, R2, 1 ;  /* 0x3ff0000002027429 */ /* 0x001fcc0000000000 */
[----:B------:R-:W0:Y:S04]  /*0100*/  MUFU.RCP64H R5, R3 ;  /* 0x0000000300057308 */ /* 0x000e280000001800 */
[----:B------:R-:W-:-:S04]  /*0110*/  IADD3 R4, PT, PT, R3, 0x300402, RZ ;  /* 0x0030040203047810 */ /* 0x000fc80007ffe0ff */
[----:B------:R-:W-:Y:S02]  /*0120*/  FSETP.GEU.AND P0, PT, |R4|, 5.8789094863358348022e-39, PT ;  /* 0x004004020400780b */ /* 0x000fe40003f0e200 */
[----:B0-----:R-:W-:-:S08]  /*0130*/  DFMA R6, -R2, R4, 1 ;  /* 0x3ff000000206742b */ /* 0x001fd00000000104 */
[----:B------:R-:W-:-:S08]  /*0140*/  DFMA R6, R6, R6, R6 ;  /* 0x000000060606722b */ /* 0x000fd00000000006 */
[----:B------:R-:W-:-:S08]  /*0150*/  DFMA R6, R4, R6, R4 ;  /* 0x000000060406722b */ /* 0x000fd00000000004 */
[----:B------:R-:W-:-:S08]  /*0160*/  DFMA R8, -R2, R6, 1 ;  /* 0x3ff000000208742b */ /* 0x000fd00000000106 */
[----:B------:R-:W-:Y:S01]  /*0170*/  DFMA R6, R6, R8, R6 ;  /* 0x000000080606722b */ /* 0x000fe20000000006 */
[----:B------:R-:W-:Y:S10]  /*0180*/  @P0 BRA `(.L_x_1) ;  /* 0x0000000000100947 */ /* 0x000ff40003800000 */
[----:B------:R-:W-:-:S05]  /*0190*/  LOP3.LUT R0, R3, 0x7fffffff, RZ, 0xc0, !PT ;  /* 0x7fffffff03007812 */ /* 0x000fca00078ec0ff */
[----:B------:R-:W-:Y:S01]  /*01a0*/  VIADD R6, R0, 0xfff00000 ;  /* 0xfff0000000067836 */ /* 0x000fe20000000000 */
[----:B------:R-:W-:-:S07]  /*01b0*/  MOV R0, 0x1d0 ;  /* 0x000001d000007802 */ /* 0x000fce0000000f00 */
[----:B------:R-:W-:Y:S05]  /*01c0*/  CALL.REL.NOINC `($__internal_0_$__cuda_sm20_dblrcp_rn_slowpath_v3) ;  /* 0x0000000000287944 */ /* 0x000fea0003c00000 */
.L_x_1:
[----:B------:R-:W0:Y:S08]  /*01d0*/  LDC.64 R8, c[0x0][0x390] ;  /* 0x0000e400ff087b82 */ /* 0x000e300000000a00 */
[----:B------:R-:W1:Y:S01]  /*01e0*/  LDC.64 R2, c[0x0][0x398] ;  /* 0x0000e600ff027b82 */ /* 0x000e620000000a00 */
[----:B0-----:R-:W2:Y:S04]  /*01f0*/  LDG.E R8, desc[UR4][R8.64+0x24] ;  /* 0x0000240408087981 */ /* 0x001ea8000c1e1900 */
[----:B-1----:R-:W2:Y:S03]  /*0200*/  LDG.E R3, desc[UR4][R2.64] ;  /* 0x0000000402037981 */ /* 0x002ea6000c1e1900 */
[----:B------:R-:W0:Y:S01]  /*0210*/  LDC.64 R4, c[0x0][0x380] ;  /* 0x0000e000ff047b82 */ /* 0x000e220000000a00 */
[----:B------:R-:W1:Y:S01]  /*0220*/  F2F.F32.F64 R6, R6 ;  /* 0x0000000600067310 */ /* 0x000e620000301000 */
[----:B--2---:R-:W-:-:S04]  /*0230*/  FADD R11, R8, -R3 ;  /* 0x80000003080b7221 */ /* 0x004fc80000000000 */
[----:B-1----:R-:W-:-:S05]  /*0240*/  FMUL R11, R6, R11 ;  /* 0x0000000b060b7220 */ /* 0x002fca0000400000 */
[----:B0-----:R-:W-:Y:S01]  /*0250*/  STG.E desc[UR4][R4.64], R11 ;  /* 0x0000000b04007986 */ /* 0x001fe2000c101904 */
[----:B------:R-:W-:Y:S05]  /*0260*/  EXIT ;  /* 0x000000000000794d */ /* 0x000fea0003800000 */
        .weak           $__internal_0_$__cuda_sm20_dblrcp_rn_slowpath_v3
        .type           $__internal_0_$__cuda_sm20_dblrcp_rn_slowpath_v3,@function
        .size           $__internal_0_$__cuda_sm20_dblrcp_rn_slowpath_v3,(.L_x_45 - $__internal_0_$__cuda_sm20_dblrcp_rn_slowpath_v3)
$__internal_0_$__cuda_sm20_dblrcp_rn_slowpath_v3:
[----:B------:R-:W-:-:S14]  /*0270*/  DSETP.GTU.AND P0, PT, |R2|, +INF , PT ;  /* 0x7ff000000200742a */ /* 0x000fdc0003f0c200 */
[----:B------:R-:W-:Y:S05]  /*0280*/  @P0 BRA `(.L_x_2) ;  /* 0x00000000007c0947 */ /* 0x000fea0003800000 */
[----:B------:R-:W-:-:S04]  /*0290*/  LOP3.LUT R7, R3, 0x7fffffff, RZ, 0xc0, !PT ;  /* 0x7fffffff03077812 */ /* 0x000fc800078ec0ff */
[----:B------:R-:W-:-:S04]  /*02a0*/  IADD3 R4, PT, PT, R7, -0x1, RZ ;  /* 0xffffffff07047810 */ /* 0x000fc80007ffe0ff */
[----:B------:R-:W-:-:S13]  /*02b0*/  ISETP.GE.U32.AND P0, PT, R4, 0x7fefffff, PT ;  /* 0x7fefffff0400780c */ /* 0x000fda0003f06070 */
[----:B------:R-:W-:Y:S01]  /*02c0*/  @P0 LOP3.LUT R5, R3, 0x7ff00000, RZ, 0x3c, !PT ;  /* 0x7ff0000003050812 */ /* 0x000fe200078e3cff */
[----:B------:R-:W-:Y:S01]  /*02d0*/  @P0 IMAD.MOV.U32 R4, RZ, RZ, RZ ;  /* 0x000000ffff040224 */ /* 0x000fe200078e00ff */
[----:B------:R-:W-:Y:S06]  /*02e0*/  @P0 BRA `(.L_x_3) ;  /* 0x00000000006c0947 */ /* 0x000fec0003800000 */
[----:B------:R-:W-:-:S13]  /*02f0*/  ISETP.GE.U32.AND P0, PT, R7, 0x1000001, PT ;  /* 0x010000010700780c */ /* 0x000fda0003f06070 */
[----:B------:R-:W-:Y:S05]  /*0300*/  @!P0 BRA `(.L_x_4) ;  /* 0x0000000000348947 */ /* 0x000fea0003800000 */
[----:B------:R-:W-:Y:S01]  /*0310*/  IADD3 R5, PT, PT, R3, -0x3fe00000, RZ ;  /* 0xc020000003057810 */ /* 0x000fe20007ffe0ff */
[----:B------:R-:W-:-:S03]  /*0320*/  IMAD.MOV.U32 R4, RZ, RZ, R2 ;  /* 0x000000ffff047224 */ /* 0x000fc600078e0002 */
[----:B------:R-:W0:Y:S03]  /*0330*/  MUFU.RCP64H R7, R5 ;  /* 0x0000000500077308 */ /* 0x000e260000001800 */
[----:B0-----:R-:W-:-:S08]  /*0340*/  DFMA R8, -R4, R6, 1 ;  /* 0x3ff000000408742b */ /* 0x001fd00000000106 */
[----:B------:R-:W-:-:S08]  /*0350*/  DFMA R8, R8, R8, R8 ;  /* 0x000000080808722b */ /* 0x000fd00000000008 */
[----:B------:R-:W-:-:S08]  /*0360*/  DFMA R8, R6, R8, R6 ;  /* 0x000000080608722b */ /* 0x000fd00000000006 */
[----:B------:R-:W-:-:S08]  /*0370*/  DFMA R6, -R4, R8, 1 ;  /* 0x3ff000000406742b */ /* 0x000fd00000000108 */
[----:B------:R-:W-:-:S08]  /*0380*/  DFMA R6, R8, R6, R8 ;  /* 0x000000060806722b */ /* 0x000fd00000000008 */
[----:B------:R-:W-:-:S08]  /*0390*/  DMUL R6, R6, 2.2250738585072013831e-308 ;  /* 0x0010000006067828 */ /* 0x000fd00000000000 */
[----:B------:R-:W-:-:S08]  /*03a0*/  DFMA R2, -R2, R6, 1 ;  /* 0x3ff000000202742b */ /* 0x000fd00000000106 */
[----:B------:R-:W-:-:S08]  /*03b0*/  DFMA R2, R2, R2, R2 ;  /* 0x000000020202722b */ /* 0x000fd00000000002 */
[----:B------:R-:W-:Y:S01]  /*03c0*/  DFMA R4, R6, R2, R6 ;  /* 0x000000020604722b */ /* 0x000fe20000000006 */
[----:B------:R-:W-:Y:S10]  /*03d0*/  BRA `(.L_x_3) ;  /* 0x0000000000307947 */ /* 0x000ff40003800000 */
.L_x_4:
[----:B------:R-:W-:Y:S01]  /*03e0*/  DMUL R2, R2, 8.11296384146066816958e+31 ;  /* 0x4690000002027828 */ /* 0x000fe20000000000 */
[----:B------:R-:W-:-:S05]  /*03f0*/  MOV R4, R6 ;  /* 0x0000000600047202 */ /* 0x000fca0000000f00 */
[----:B------:R-:W0:Y:S02]  /*0400*/  MUFU.RCP64H R5, R3 ;  /* 0x0000000300057308 */ /* 0x000e240000001800 */
[----:B0-----:R-:W-:-:S08]  /*0410*/  DFMA R6, -R2, R4, 1 ;  /* 0x3ff000000206742b */ /* 0x001fd00000000104 */
[----:B------:R-:W-:-:S08]  /*0420*/  DFMA R6, R6, R6, R6 ;  /* 0x000000060606722b */ /* 0x000fd00000000006 */
[----:B------:R-:W-:-:S08]  /*0430*/  DFMA R6, R4, R6, R4 ;  /* 0x000000060406722b */ /* 0x000fd00000000004 */
[----:B------:R-:W-:-:S08]  /*0440*/  DFMA R4, -R2, R6, 1 ;  /* 0x3ff000000204742b */ /* 0x000fd00000000106 */
[----:B------:R-:W-:-:S08]  /*0450*/  DFMA R4, R6, R4, R6 ;  /* 0x000000040604722b */ /* 0x000fd00000000006 */
[----:B------:R-:W-:Y:S01]  /*0460*/  DMUL R4, R4, 8.11296384146066816958e+31 ;  /* 0x4690000004047828 */ /* 0x000fe20000000000 */
[----:B------:R-:W-:Y:S10]  /*0470*/  BRA `(.L_x_3) ;  /* 0x0000000000087947 */ /* 0x000ff40003800000 */
.L_x_2:
[----:B------:R-:W-:Y:S01]  /*0480*/  LOP3.LUT R5, R3, 0x80000, RZ, 0xfc, !PT ;  /* 0x0008000003057812 */ /* 0x000fe200078efcff */
[----:B------:R-:W-:-:S07]  /*0490*/  IMAD.MOV.U32 R4, RZ, RZ, R2 ;  /* 0x000000ffff047224 */ /* 0x000fce00078e0002 */
.L_x_3:
[----:B------:R-:W-:Y:S01]  /*04a0*/  MOV R2, R0 ;  /* 0x0000000000027202 */ /* 0x000fe20000000f00 */
[----:B------:R-:W-:Y:S01]  /*04b0*/  IMAD.MOV.U32 R3, RZ, RZ, 0x0 ;  /* 0x00000000ff037424 */ /* 0x000fe200078e00ff */
[----:B------:R-:W-:Y:S01]  /*04c0*/  MOV R6, R4 ;  /* 0x0000000400067202 */ /* 0x000fe20000000f00 */
[----:B------:R-:W-:Y:S02]  /*04d0*/  IMAD.MOV.U32 R7, RZ, RZ, R5 ;  /* 0x000000ffff077224 */ /* 0x000fe400078e0005 */
[----:B------:R-:W-:Y:S05]  /*04e0*/  RET.REL.NODEC R2 `(_Z9deltaInitPfS_S_S_) ;  /* 0xfffffff802c47950 */ /* 0x000fea0003c3ffff */
.L_x_5:
        /* <DEDUP_REMOVED lines=9> */
.L_x_45:


//--------------------- .text._Z12updateWeightPfS_S_fii --------------------------
	.section	.text._Z12updateWeightPfS_S_fii,"ax",@progbits
	.align	128
        .global         _Z12updateWeightPfS_S_fii
        .type           _Z12updateWeightPfS_S_fii,@function
        .size           _Z12updateWeightPfS_S_fii,(.L_x_50 - _Z12updateWeightPfS_S_fii)
        .other          _Z12updateWeightPfS_S_fii,@"STO_CUDA_ENTRY STV_DEFAULT"
_Z12updateWeightPfS_S_fii:
.text._Z12updateWeightPfS_S_fii:
[----:B------:R-:W-:Y:S01]  /*0000*/  LDC R1, c[0x0][0x37c] ;  /* 0x0000df00ff017b82 */ /* 0x000fe20000000800 */
[----:B------:R-:W0:Y:S01]  /*0010*/  S2R R0, SR_TID.X ;  /* 0x0000000000007919 */ /* 0x000e220000002100 */
[----:B------:R-:W0:Y:S01]  /*0020*/  LDCU UR5, c[0x0][0x360] ;  /* 0x00006c00ff0577ac */ /* 0x000e220008000800 */
[----:B------:R-:W0:Y:S01]  /*0030*/  S2R R3, SR_CTAID.X ;  /* 0x0000000000037919 */ /* 0x000e220000002500 */
[----:B------:R-:W1:Y:S01]  /*0040*/  LDCU UR6, c[0x0][0x3a0] ;  /* 0x00007400ff0677ac */ /* 0x000e620008000800 */
[----:B------:R-:W2:Y:S01]  /*0050*/  S2R R12, SR_TID.Y ;  /* 0x00000000000c7919 */ /* 0x000ea20000002200 */
[----:B------:R-:W2:Y:S01]  /*0060*/  LDCU UR4, c[0x0][0x364] ;  /* 0x00006c80ff0477ac */ /* 0x000ea20008000800 */
[----:B------:R-:W2:Y:S01]  /*0070*/  S2R R5, SR_CTAID.Y ;  /* 0x0000000000057919 */ /* 0x000ea20000002600 */
[----:B0-----:R-:W-:-:S05]  /*0080*/  IMAD R0, R3, UR5, R0 ;  /* 0x0000000503007c24 */ /* 0x001fca000f8e0200 */
[----:B-1----:R-:W-:Y:S01]  /*0090*/  ISETP.GE.AND P0, PT, R0, UR6, PT ;  /* 0x0000000600007c0c */ /* 0x002fe2000bf06270 */
[----:B--2---:R-:W-:-:S12]  /*00a0*/  IMAD R12, R5, UR4, R12 ;  /* 0x00000004050c7c24 */ /* 0x004fd8000f8e020c */
[----:B------:R-:W-:Y:S05]  /*00b0*/  @P0 EXIT ;  /* 0x000000000000094d */ /* 0x000fea0003800000 */
[----:B------:R-:W0:Y:S01]  /*00c0*/  LDCU UR6, c[0x0][0x374] ;  /* 0x00006e80ff0677ac */ /* 0x000e220008000800 */
[----:B------:R-:W1:Y:S01]  /*00d0*/  LDCU UR7, c[0x0][0x370] ;  /* 0x00006e00ff0777ac */ /* 0x000e620008000800 */
[----:B------:R-:W2:Y:S01]  /*00e0*/  LDCU.64 UR8, c[0x0][0x358] ;  /* 0x00006b00ff0877ac */ /* 0x000ea20008000a00 */
[----:B------:R-:W3:Y:S01]  /*00f0*/  LDCU UR10, c[0x0][0x398] ;  /* 0x00007300ff0a77ac */ /* 0x000ee20008000800 */
[----:B0-----:R-:W-:Y:S02]  /*0100*/  UIMAD UR4, UR4, UR6, URZ ;  /* 0x00000006040472a4 */ /* 0x001fe4000f8e02ff */
[----:B-12---:R-:W-:-:S12]  /*0110*/  UIMAD UR5, UR5, UR7, URZ ;  /* 0x00000007050572a4 */ /* 0x006fd8000f8e02ff */
.L_x_9:
[----:B0-----:R-:W0:Y:S01]  /*0120*/  LDC R16, c[0x0][0x39c] ;  /* 0x0000e700ff107b82 */ /* 0x001e220000000800 */
[----:B------:R-:W-:Y:S01]  /*0130*/  BSSY.RECONVERGENT B0, `(.L_x_6) ;  /* 0x0000014000007945 */ /* 0x000fe20003800200 */
[----:B0-----:R-:W-:-:S13]  /*0140*/  ISETP.GE.AND P0, PT, R12, R16, PT ;  /* 0x000000100c00720c */ /* 0x001fda0003f06270 */
[----:B------:R-:W-:Y:S05]  /*0150*/  @P0 BRA `(.L_x_7) ;  /* 0x0000000000440947 */ /* 0x000fea0003800000 */
[----:B------:R-:W0:Y:S01]  /*0160*/  LDC.64 R6, c[0x0][0x388] ;  /* 0x0000e200ff067b82 */ /* 0x000e220000000a00 */
[----:B------:R-:W-:-:S07]  /*0170*/  MOV R13, R12 ;  /* 0x0000000c000d7202 */ /* 0x000fce0000000f00 */
[----:B------:R-:W1:Y:S08]  /*0180*/  LDC.64 R2, c[0x0][0x390] ;  /* 0x0000e400ff027b82 */ /* 0x000e700000000a00 */
[----:B------:R-:W2:Y:S01]  /*0190*/  LDC.64 R4, c[0x0][0x380] ;  /* 0x0000e000ff047b82 */ /* 0x000ea20000000a00 */
[----:B0-----:R-:W-:-:S07]  /*01a0*/  IMAD.WIDE R6, R0, 0x4, R6 ;  /* 0x0000000400067825 */ /* 0x001fce00078e0206 */
.L_x_8:
[----:B0-----:R-:W-:Y:S01]  /*01b0*/  IMAD R11, R0, 0x384, R13 ;  /* 0x00000384000b7824 */ /* 0x001fe200078e020d */
[----:B------:R-:W3:Y:S01]  /*01c0*/  LDG.E R14, desc[UR8][R6.64] ;  /* 0x00000008060e7981 */ /* 0x000ee2000c1e1900 */
[----:B-1----:R-:W-:-:S04]  /*01d0*/  IMAD.WIDE R8, R13, 0x4, R2 ;  /* 0x000000040d087825 */ /* 0x002fc800078e0202 */
[----:B--2---:R-:W-:Y:S02]  /*01e0*/  IMAD.WIDE R10, R11, 0x4, R4 ;  /* 0x000000040b0a7825 */ /* 0x004fe400078e0204 */
[----:B------:R-:W2:Y:S04]  /*01f0*/  LDG.E R9, desc[UR8][R8.64] ;  /* 0x0000000808097981 */ /* 0x000ea8000c1e1900 */
[----:B------:R-:W2:Y:S01]  /*0200*/  LDG.E R15, desc[UR8][R10.64] ;  /* 0x000000080a0f7981 */ /* 0x000ea2000c1e1900 */
[----:B------:R-:W-:-:S04]  /*0210*/  IADD3 R13, PT, PT, R13, UR4, RZ ;  /* 0x000000040d0d7c10 */ /* 0x000fc8000fffe0ff */
[----:B------:R-:W-:Y:S01]  /*0220*/  ISETP.GE.AND P0, PT, R13, R16, PT ;  /* 0x000000100d00720c */ /* 0x000fe20003f06270 */
[----:B---3--:R-:W-:-:S04]  /*0230*/  FMUL R14, R14, UR10 ;  /* 0x0000000a0e0e7c20 */ /* 0x008fc80008400000 */
[----:B--2---:R-:W-:-:S05]  /*0240*/  FFMA R15, R14, R9, R15 ;  /* 0x000000090e0f7223 */ /* 0x004fca000000000f */
[----:B------:R0:W-:Y:S03]  /*0250*/  STG.E desc[UR8][R10.64], R15 ;  /* 0x0000000f0a007986 */ /* 0x0001e6000c101908 */
[----:B------:R-:W-:Y:S05]  /*0260*/  @!P0 BRA `(.L_x_8) ;  /* 0xfffffffc00d08947 */ /* 0x000fea000383ffff */
.L_x_7:
[----:B---3--:R-:W-:Y:S05]  /*0270*/  BSYNC.RECONVERGENT B0 ;  /* 0x0000000000007941 */ /* 0x008fea0003800200 */
.L_x_6:
[----:B------:R-:W1:Y:S01]  /*0280*/  LDCU UR6, c[0x0][0x3a0] ;  /* 0x00007400ff0677ac */ /* 0x000e620008000800 */
[----:B------:R-:W-:-:S04]  /*0290*/  IADD3 R0, PT, PT, R0, UR5, RZ ;  /* 0x0000000500007c10 */ /* 0x000fc8000fffe0ff */
[----:B-1----:R-:W-:-:S13]  /*02a0*/  ISETP.GE.AND P0, PT, R0, UR6, PT ;  /* 0x0000000600007c0c */ /* 0x002fda000bf06270 */
[----:B------:R-:W-:Y:S05]  /*02b0*/  @!P0 BRA `(.L_x_9) ;  /* 0xfffffffc00988947 */ /* 0x000fea000383ffff */
[----:B------:R-:W-:Y:S05]  /*02c0*/  EXIT ;  /* 0x000000000000794d */ /* 0x000fea0003800000 */
.L_x_10:
        /* <DEDUP_REMOVED lines=11> */
.L_x_50:


//--------------------- .text._Z6gLayerPfS_S_S_S_ii --------------------------
	.section	.text._Z6gLayerPfS_S_S_S_ii,"ax",@progbits
	.align	128
        .global         _Z6gLayerPfS_S_S_S_ii
        .type           _Z6gLayerPfS_S_S_S_ii,@function
        .size           _Z6gLayerPfS_S_S_S_ii,(.L_x_46 - _Z6gLayerPfS_S_S_S_ii)
        .other          _Z6gLayerPfS_S_S_S_ii,@"STO_CUDA_ENTRY STV_DEFAULT"
_Z6gLayerPfS_S_S_S_ii:
.text._Z6gLayerPfS_S_S_S_ii:
[----:B------:R-:W-:Y:S01]  /*0000*/  LDC R1, c[0x0][0x37c] ;  /* 0x0000df00ff017b82 */ /* 0x000fe20000000800 */
[----:B------:R-:W0:Y:S01]  /*0010*/  S2R R0, SR_TID.X ;  /* 0x0000000000007919 */ /* 0x000e220000002100 */
[----:B------:R-:W0:Y:S01]  /*0020*/  LDCU UR4, c[0x0][0x360] ;  /* 0x00006c00ff0477ac */ /* 0x000e220008000800 */
[----:B------:R-:W0:Y:S01]  /*0030*/  S2R R3, SR_CTAID.X ;  /* 0x0000000000037919 */ /* 0x000e220000002500 */
[----:B------:R-:W1:Y:S01]  /*0040*/  LDCU UR5, c[0x0][0x3ac] ;  /* 0x00007580ff0577ac */ /* 0x000e620008000800 */
[----:B0-----:R-:W-:-:S05]  /*0050*/  IMAD R0, R3, UR4, R0 ;  /* 0x0000000403007c24 */ /* 0x001fca000f8e0200 */
[----:B-1----:R-:W-:-:S13]  /*0060*/  ISETP.GE.AND P0, PT, R0, UR5, PT ;  /* 0x0000000500007c0c */ /* 0x002fda000bf06270 */
[----:B------:R-:W-:Y:S05]  /*0070*/  @P0 EXIT ;  /* 0x000000000000094d */ /* 0x000fea0003800000 */
[----:B------:R-:W0:Y:S01]  /*0080*/  LDC R2, c[0x0][0x3a8] ;  /* 0x0000ea00ff027b82 */ /* 0x000e220000000800 */
[----:B------:R-:W1:Y:S01]  /*0090*/  LDCU UR5, c[0x0][0x370] ;  /* 0x00006e00ff0577ac */ /* 0x000e620008000800 */
[----:B------:R-:W2:Y:S06]  /*00a0*/  LDCU.64 UR8, c[0x0][0x358] ;  /* 0x00006b00ff0877ac */ /* 0x000eac0008000a00 */
[----:B------:R-:W3:Y:S01]  /*00b0*/  LDC.64 R8, c[0x0][0x3a0] ;  /* 0x0000e800ff087b82 */ /* 0x000ee20000000a00 */
[----:B------:R-:W4:Y:S07]  /*00c0*/  LDCU UR6, c[0x0][0x3ac] ;  /* 0x00007580ff0677ac */ /* 0x000f2e0008000800 */
[----:B------:R-:W2:Y:S01]  /*00d0*/  LDC.64 R10, c[0x0][0x398] ;  /* 0x0000e600ff0a7b82 */ /* 0x000ea20000000a00 */
[----:B-1----:R-:W-:-:S07]  /*00e0*/  UIMAD UR4, UR4, UR5, URZ ;  /* 0x00000005040472a4 */ /* 0x002fce000f8e02ff */
[----:B------:R-:W1:Y:S01]  /*00f0*/  LDC.64 R16, c[0x0][0x390] ;  /* 0x0000e400ff107b82 */ /* 0x000e620000000a00 */
[----:B0-----:R-:W-:-:S13]  /*0100*/  ISETP.GT.AND P0, PT, R2, RZ, PT ;  /* 0x000000ff0200720c */ /* 0x001fda0003f04270 */
[----:B---34-:R-:W-:Y:S05]  /*0110*/  @P0 BRA `(.L_x_11) ;  /* 0x0000000000b00947 */ /* 0x018fea0003800000 */
.L_x_14:
[----:B------:R-:W-:-:S05]  /*0120*/  IMAD.WIDE R4, R0, 0x4, R8 ;  /* 0x0000000400047825 */ /* 0x000fca00078e0208 */
[----:B0-2---:R-:W2:Y:S01]  /*0130*/  LDG.E R2, desc[UR8][R4.64] ;  /* 0x0000000804027981 */ /* 0x005ea2000c1e1900 */
[----:B------:R-:W-:Y:S01]  /*0140*/  HFMA2 R3, -RZ, RZ, 0.96630859375, -0.0022525787353515625 ;  /* 0x3bbb989dff037431 */ /* 0x000fe200000001ff */
[----:B------:R-:W-:Y:S01]  /*0150*/  MOV R6, 0x437c0000 ;  /* 0x437c000000067802 */ /* 0x000fe20000000f00 */
[----:B------:R-:W-:Y:S01]  /*0160*/  BSSY.RECONVERGENT B0, `(.L_x_12) ;  /* 0x0000022000007945 */ /* 0x000fe20003800200 */
[----:B--2---:R-:W-:-:S04]  /*0170*/  FADD R2, RZ, R2 ;  /* 0x00000002ff027221 */ /* 0x004fc80000000000 */
[----:B------:R-:W-:-:S04]  /*0180*/  FFMA.SAT R3, R2, -R3, 0.5 ;  /* 0x3f00000002037423 */ /* 0x000fc80000002803 */
[----:B------:R-:W-:-:S04]  /*0190*/  FFMA.RM R3, R3, R6, 12582913 ;  /* 0x4b40000103037423 */ /* 0x000fc80000004006 */
[C---:B------:R-:W-:Y:S01]  /*01a0*/  FADD R7, R3.reuse, -12583039 ;  /* 0xcb40007f03077421 */ /* 0x040fe20000000000 */
[----:B------:R-:W-:-:S03]  /*01b0*/  SHF.L.U32 R3, R3, 0x17, RZ ;  /* 0x0000001703037819 */ /* 0x000fc600000006ff */
[----:B------:R-:W-:-:S04]  /*01c0*/  FFMA R7, R2, -1.4426950216293334961, -R7 ;  /* 0xbfb8aa3b02077823 */ /* 0x000fc80000000807 */
[----:B------:R-:W-:-:S06]  /*01d0*/  FFMA R20, R2, -1.925963033500011079e-08, R7 ;  /* 0xb2a5706002147823 */ /* 0x000fcc0000000007 */
        /* <DEDUP_REMOVED lines=8> */
[----:B------:R-:W-:Y:S01]  /*0260*/  DFMA R14, R6, R6, R6 ;  /* 0x00000006060e722b */ /* 0x000fe20000000006 */
[----:B------:R-:W-:-:S05]  /*0270*/  IMAD.WIDE R6, R0, 0x4, R10 ;  /* 0x0000000400067825 */ /* 0x000fca00078e020a */
[----:B------:R0:W-:Y:S02]  /*0280*/  STG.E desc[UR8][R6.64], R2 ;  /* 0x0000000206007986 */ /* 0x0001e4000c101908 */
[----:B------:R-:W-:Y:S01]  /*0290*/  DFMA R18, R12, R14, R12 ;  /* 0x0000000e0c12722b */ /* 0x000fe2000000000c */
[----:B------:R-:W-:Y:S01]  /*02a0*/  MOV R15, R0 ;  /* 0x00000000000f7202 */ /* 0x000fe20000000f00 */
[----:B------:R-:W-:-:S06]  /*02b0*/  VIADD R0, R0, UR4 ;  /* 0x0000000400007c36 */ /* 0x000fcc0008000000 */
[----:B------:R-:W-:Y:S01]  /*02c0*/  DFMA R20, -R4, R18, 1 ;  /* 0x3ff000000414742b */ /* 0x000fe20000000112 */
[----:B------:R-:W-:-:S07]  /*02d0*/  ISETP.GE.AND P0, PT, R0, UR6, PT ;  /* 0x0000000600007c0c */ /* 0x000fce000bf06270 */
[----:B------:R-:W-:Y:S01]  /*02e0*/  DFMA R18, R18, R20, R18 ;  /* 0x000000141212722b */ /* 0x000fe20000000012 */
[----:B0-----:R-:W-:Y:S10]  /*02f0*/  @P1 BRA `(.L_x_13) ;  /* 0x0000000000201947 */ /* 0x001ff40003800000 */
[----:B------:R-:W-:Y:S02]  /*0300*/  LOP3.LUT R13, R5, 0x7fffffff, RZ, 0xc0, !PT ;  /* 0x7fffffff050d7812 */ /* 0x000fe400078ec0ff */
[----:B------:R-:W-:Y:S02]  /*0310*/  MOV R2, R4 ;  /* 0x0000000400027202 */ /* 0x000fe40000000f00 */
[----:B------:R-:W-:Y:S02]  /*0320*/  MOV R3, R5 ;  /* 0x0000000500037202 */ /* 0x000fe40000000f00 */
[----:B------:R-:W-:Y:S02]  /*0330*/  IADD3 R13, PT, PT, R13, -0x100000, RZ ;  /* 0xfff000000d0d7810 */ /* 0x000fe40007ffe0ff */
[----:B------:R-:W-:-:S07]  /*0340*/  MOV R14, 0x360 ;  /* 0x00000360000e7802 */ /* 0x000fce0000000f00 */
[----:B-1----:R-:W-:Y:S05]  /*0350*/  CALL.REL.NOINC `($__internal_1_$__cuda_sm20_dblrcp_rn_slowpath_v3) ;  /* 0x0000000c00387944 */ /* 0x002fea0003c00000 */
[----:B------:R-:W-:Y:S02]  /*0360*/  MOV R18, R6 ;  /* 0x0000000600127202 */ /* 0x000fe40000000f00 */
[----:B------:R-:W-:-:S07]  /*0370*/  MOV R19, R7 ;  /* 0x0000000700137202 */ /* 0x000fce0000000f00 */
.L_x_13:
[----:B------:R-:W-:Y:S05]  /*0380*/  BSYNC.RECONVERGENT B0 ;  /* 0x0000000000007941 */ /* 0x000fea0003800200 */
.L_x_12:
[----:B------:R-:W0:Y:S01]  /*0390*/  F2F.F32.F64 R19, R18 ;  /* 0x0000001200137310 */ /* 0x000e220000301000 */
[----:B-1----:R-:W-:-:S05]  /*03a0*/  IMAD.WIDE R2, R15, 0x4, R16 ;  /* 0x000000040f027825 */ /* 0x002fca00078e0210 */
[----:B0-----:R0:W-:Y:S01]  /*03b0*/  STG.E desc[UR8][R2.64], R19 ;  /* 0x0000001302007986 */ /* 0x0011e2000c101908 */
[----:B------:R-:W-:Y:S05]  /*03c0*/  @!P0 BRA `(.L_x_14) ;  /* 0xfffffffc00548947 */ /* 0x000fea000383ffff */
[----:B------:R-:W-:Y:S05]  /*03d0*/  EXIT ;  /* 0x000000000000794d */ /* 0x000fea0003800000 */
.L_x_11:
[C---:B------:R-:W-:Y:S02]  /*03e0*/  LOP3.LUT R8, R2.reuse, 0x7ffffff0, RZ, 0xc0, !PT ;  /* 0x7ffffff002087812 */ /* 0x040fe400078ec0ff */
[C---:B-1----:R-:W-:Y:S02]  /*03f0*/  LOP3.LUT R17, R2.reuse, 0xf, RZ, 0xc0, !PT ;  /* 0x0000000f02117812 */ /* 0x042fe400078ec0ff */
[C---:B------:R-:W-:Y:S01]  /*0400*/  LOP3.LUT R18, R2.reuse, 0x7, RZ, 0xc0, !PT ;  /* 0x0000000702127812 */ /* 0x040fe200078ec0ff */
[----:B--2---:R-:W-:Y:S01]  /*0410*/  IMAD.MOV R10, RZ, RZ, -R8 ;  /* 0x000000ffff0a7224 */ /* 0x004fe200078e0a08 */
[----:B------:R-:W-:-:S07]  /*0420*/  LOP3.LUT R9, R2, 0x3, RZ, 0xc0, !PT ;  /* 0x0000000302097812 */ /* 0x000fce00078ec0ff */
.L_x_22:
[----:B------:R-:W0:Y:S01]  /*0430*/  LDCU UR5, c[0x0][0x3a8] ;  /* 0x00007500ff0577ac */ /* 0x000e220008000800 */
[----:B------:R-:W-:Y:S02]  /*0440*/  HFMA2 R12, -RZ, RZ, 0, 0 ;  /* 0x00000000ff0c7431 */ /* 0x000fe400000001ff */
[----:B------:R-:W-:Y:S01]  /*0450*/  IMAD R6, R0, 0x384, RZ ;  /* 0x0000038400067824 */ /* 0x000fe200078e02ff */
[----:B------:R-:W-:Y:S01]  /*0460*/  MOV R7, RZ ;  /* 0x000000ff00077202 */ /* 0x000fe20000000f00 */
[----:B0-----:R-:W-:-:S09]  /*0470*/  UISETP.GE.U32.AND UP0, UPT, UR5, 0x10, UPT ;  /* 0x000000100500788c */ /* 0x001fd2000bf06070 */
[----:B------:R-:W-:Y:S05]  /*0480*/  BRA.U !UP0, `(.L_x_15) ;  /* 0x0000000508047547 */ /* 0x000fea000b800000 */
[----:B------:R-:W0:Y:S01]  /*0490*/  LDCU.64 UR6, c[0x0][0x388] ;  /* 0x00007100ff0677ac */ /* 0x000e220008000a00 */
[----:B------:R-:W-:Y:S02]  /*04a0*/  MOV R12, RZ ;  /* 0x000000ff000c7202 */ /* 0x000fe40000000f00 */
[----:B------:R-:W-:Y:S02]  /*04b0*/  MOV R7, R6 ;  /* 0x0000000600077202 */ /* 0x000fe40000000f00 */
[----:B------:R-:W-:Y:S01]  /*04c0*/  MOV R11, R10 ;  /* 0x0000000a000b7202 */ /* 0x000fe20000000f00 */
[----:B0-----:R-:W-:-:S04]  /*04d0*/  UIADD3 UR5, UP0, UPT, UR6, 0x20, URZ ;  /* 0x0000002006057890 */ /* 0x001fc8000ff1e0ff */
[----:B------:R-:W-:Y:S02]  /*04e0*/  UIADD3.X UR6, UPT, UPT, URZ, UR7, URZ, UP0, !UPT ;  /* 0x00000007ff067290 */ /* 0x000fe400087fe4ff */
[----:B------:R-:W-:-:S04]  /*04f0*/  IMAD.U32 R4, RZ, RZ, UR5 ;  /* 0x00000005ff047e24 */ /* 0x000fc8000f8e00ff */
[----:B------:R-:W-:-:S07]  /*0500*/  MOV R5, UR6 ;  /* 0x0000000600057c02 */ /* 0x000fce0008000f00 */
.L_x_16:
[----:B------:R-:W0:Y:S01]  /*0510*/  LDC.64 R2, c[0x0][0x380] ;  /* 0x0000e000ff027b82 */ /* 0x000e220000000a00 */
[----:B------:R-:W2:Y:S04]  /*0520*/  LDG.E R15, desc[UR8][R4.64+-0x20] ;  /* 0xffffe008040f7981 */ /* 0x000ea8000c1e1900 */
[----:B------:R-:W3:Y:S04]  /*0530*/  LDG.E R26, desc[UR8][R4.64+-0x1c] ;  /* 0xffffe408041a7981 */ /* 0x000ee8000c1e1900 */
[----:B------:R-:W4:Y:S04]  /*0540*/  LDG.E R14, desc[UR8][R4.64+-0x18] ;  /* 0xffffe808040e7981 */ /* 0x000f28000c1e1900 */
[----:B------:R-:W5:Y:S04]  /*0550*/  LDG.E R20, desc[UR8][R4.64+-0x14] ;  /* 0xffffec0804147981 */ /* 0x000f68000c1e1900 */
[----:B------:R-:W5:Y:S04]  /*0560*/  LDG.E R22, desc[UR8][R4.64+-0x10] ;  /* 0xfffff00804167981 */ /* 0x000f68000c1e1900 */
[----:B------:R-:W5:Y:S01]  /*0570*/  LDG.E R24, desc[UR8][R4.64+-0xc] ;  /* 0xfffff40804187981 */ /* 0x000f62000c1e1900 */
[----:B0-----:R-:W-:-:S05]  /*0580*/  IMAD.WIDE R2, R7, 0x4, R2 ;  /* 0x0000000407027825 */ /* 0x001fca00078e0202 */
[----:B------:R-:W2:Y:S04]  /*0590*/  LDG.E R16, desc[UR8][R2.64] ;  /* 0x0000000802107981 */ /* 0x000ea8000c1e1900 */
[----:B------:R-:W3:Y:S04]  /*05a0*/  LDG.E R19, desc[UR8][R2.64+0x4] ;  /* 0x0000040802137981 */ /* 0x000ee8000c1e1900 */
[----:B------:R-:W4:Y:S04]  /*05b0*/  LDG.E R13, desc[UR8][R2.64+0x8] ;  /* 0x00000808020d7981 */ /* 0x000f28000c1e1900 */
[----:B------:R-:W5:Y:S04]  /*05c0*/  LDG.E R21, desc[UR8][R2.64+0xc] ;  /* 0x00000c0802157981 */ /* 0x000f68000c1e1900 */
[----:B------:R-:W5:Y:S04]  /*05d0*/  LDG.E R23, desc[UR8][R2.64+0x10] ;  /* 0x0000100802177981 */ /* 0x000f68000c1e1900 */
[----:B------:R-:W5:Y:S01]  /*05e0*/  LDG.E R25, desc[UR8][R2.64+0x14] ;  /* 0x0000140802197981 */ /* 0x000f62000c1e1900 */
[----:B--2---:R-:W-:-:S03]  /*05f0*/  FFMA R15, R15, R16, R12 ;  /* 0x000000100f0f7223 */ /* 0x004fc6000000000c */
[----:B------:R-:W2:Y:S01]  /*0600*/  LDG.E R16, desc[UR8][R4.64+-0x8] ;  /* 0xfffff80804107981 */ /* 0x000ea2000c1e1900 */
[----:B---3--:R-:W-:-:S03]  /*0610*/  FFMA R15, R26, R19, R15 ;  /* 0x000000131a0f7223 */ /* 0x008fc6000000000f */
[----:B------:R-:W2:Y:S01]  /*0620*/  LDG.E R19, desc[UR8][R2.64+0x18] ;  /* 0x0000180802137981 */ /* 0x000ea2000c1e1900 */
[----:B----4-:R-:W-:-:S03]  /*0630*/  FFMA R27, R14, R13, R15 ;  /* 0x0000000d0e1b7223 */ /* 0x010fc6000000000f */
[----:B------:R-:W3:Y:S04]  /*0640*/  LDG.E R12, desc[UR8][R4.64+-0x4] ;  /* 0xfffffc08040c7981 */ /* 0x000ee8000c1e1900 */
[----:B------:R-:W3:Y:S04]  /*0650*/  LDG.E R13, desc[UR8][R2.64+0x1c] ;  /* 0x00001c08020d7981 */ /* 0x000ee8000c1e1900 */
[----:B------:R-:W4:Y:S04]  /*0660*/  LDG.E R14, desc[UR8][R4.64] ;  /* 0x00000008040e7981 */ /* 0x000f28000c1e1900 */
[----:B------:R-:W4:Y:S01]  /*0670*/  LDG.E R15, desc[UR8][R2.64+0x20] ;  /* 0x00002008020f7981 */ /* 0x000f22000c1e1900 */
[----:B-----5:R-:W-:-:S03]  /*0680*/  FFMA R21, R20, R21, R27 ;  /* 0x0000001514157223 */ /* 0x020fc6000000001b */
[----:B------:R-:W5:Y:S01]  /*0690*/  LDG.E R20, desc[UR8][R2.64+0x24] ;  /* 0x0000240802147981 */ /* 0x000f62000c1e1900 */
[----:B------:R-:W-:-:S03]  /*06a0*/  FFMA R23, R22, R23, R21 ;  /* 0x0000001716177223 */ /* 0x000fc60000000015 */
[----:B------:R-:W5:Y:S01]  /*06b0*/  LDG.E R21, desc[UR8][R4.64+0x4] ;  /* 0x0000040804157981 */ /* 0x000f62000c1e1900 */
[----:B------:R-:W-:-:S03]  /*06c0*/  FFMA R25, R24, R25, R23 ;  /* 0x0000001918197223 */ /* 0x000fc60000000017 */
[----:B------:R-:W5:Y:S04]  /*06d0*/  LDG.E R23, desc[UR8][R4.64+0x8] ;  /* 0x0000080804177981 */ /* 0x000f68000c1e1900 */
[----:B------:R-:W5:Y:S04]  /*06e0*/  LDG.E R22, desc[UR8][R2.64+0x28] ;  /* 0x0000280802167981 */ /* 0x000f68000c1e1900 */
[----:B------:R-:W5:Y:S04]  /*06f0*/  LDG.E R24, desc[UR8][R4.64+0x14] ;  /* 0x0000140804187981 */ /* 0x000f68000c1e1900 */
[----:B------:R-:W5:Y:S04]  /*0700*/  LDG.E R27, desc[UR8][R2.64+0x3c] ;  /* 0x00003c08021b7981 */ /* 0x000f68000c1e1900 */
[----:B------:R-:W5:Y:S01]  /*0710*/  LDG.E R26, desc[UR8][R4.64+0x1c] ;  /* 0x00001c08041a7981 */ /* 0x000f62000c1e1900 */
[----:B--2---:R-:W-:-:S03]  /*0720*/  FFMA R25, R16, R19, R25 ;  /* 0x0000001310197223 */ /* 0x004fc60000000019 */
[----:B------:R-:W2:Y:S04]  /*0730*/  LDG.E R16, desc[UR8][R4.64+0xc] ;  /* 0x00000c0804107981 */ /* 0x000ea8000c1e1900 */
[----:B------:R-:W2:Y:S01]  /*0740*/  LDG.E R19, desc[UR8][R2.64+0x2c] ;  /* 0x00002c0802137981 */ /* 0x000ea2000c1e1900 */
[----:B---3--:R-:W-:-:S03]  /*0750*/  FFMA R25, R12, R13, R25 ;  /* 0x0000000d0c197223 */ /* 0x008fc60000000019 */
[----:B------:R-:W3:Y:S04]  /*0760*/  LDG.E R12, desc[UR8][R4.64+0x10] ;  /* 0x00001008040c7981 */ /* 0x000ee8000c1e1900 */
[----:B------:R-:W3:Y:S01]  /*0770*/  LDG.E R13, desc[UR8][R2.64+0x30] ;  /* 0x00003008020d7981 */ /* 0x000ee2000c1e1900 */
[----:B----4-:R-:W-:-:S03]  /*0780*/  FFMA R28, R14, R15, R25 ;  /* 0x0000000f0e1c7223 */ /* 0x010fc60000000019 */
[----:B------:R-:W4:Y:S04]  /*0790*/  LDG.E R25, desc[UR8][R2.64+0x34] ;  /* 0x0000340802197981 */ /* 0x000f28000c1e1900 */
[----:B------:R0:W4:Y:S04]  /*07a0*/  LDG.E R15, desc[UR8][R4.64+0x18] ;  /* 0x00001808040f7981 */ /* 0x000128000c1e1900 */
[----:B------:R-:W4:Y:S01]  /*07b0*/  LDG.E R14, desc[UR8][R2.64+0x38] ;  /* 0x00003808020e7981 */ /* 0x000f22000c1e1900 */
[----:B-----5:R-:W-:Y:S01]  /*07c0*/  FFMA R20, R21, R20, R28 ;  /* 0x0000001415147223 */ /* 0x020fe2000000001c */
[----:B------:R-:W-:-:S03]  /*07d0*/  IADD3 R11, PT, PT, R11, 0x10, RZ ;  /* 0x000000100b0b7810 */ /* 0x000fc60007ffe0ff */
[----:B------:R-:W-:Y:S01]  /*07e0*/  FFMA R23, R23, R22, R20 ;  /* 0x0000001617177223 */ /* 0x000fe20000000014 */
[----:B------:R-:W-:Y:S02]  /*07f0*/  ISETP.NE.AND P0, PT, R11, RZ, PT ;  /* 0x000000ff0b00720c */ /* 0x000fe40003f05270 */
[----:B0-----:R-:W-:Y:S02]  /*0800*/  IADD3 R4, P1, PT, R4, 0x40, RZ ;  /* 0x0000004004047810 */ /* 0x001fe40007f3e0ff */
[----:B------:R-:W-:Y:S02]  /*0810*/  IADD3 R7, PT, PT, R7, 0x10, RZ ;  /* 0x0000001007077810 */ /* 0x000fe40007ffe0ff */
[----:B------:R-:W-:Y:S01]  /*0820*/  IADD3.X R5, PT, PT, RZ, R5, RZ, P1, !PT ;  /* 0x00000005ff057210 */ /* 0x000fe20000ffe4ff */
[----:B--2---:R-:W-:-:S04]  /*0830*/  FFMA R19, R16, R19, R23 ;  /* 0x0000001310137223 */ /* 0x004fc80000000017 */
[----:B---3--:R-:W-:-:S04]  /*0840*/  FFMA R13, R12, R13, R19 ;  /* 0x0000000d0c0d7223 */ /* 0x008fc80000000013 */
[----:B----4-:R-:W-:-:S04]  /*0850*/  FFMA R24, R24, R25, R13 ;  /* 0x0000001918187223 */ /* 0x010fc8000000000d */
[----:B------:R-:W-:-:S04]  /*0860*/  FFMA R15, R15, R14, R24 ;  /* 0x0000000e0f0f7223 */ /* 0x000fc80000000018 */
[----:B------:R-:W-:Y:S01]  /*0870*/  FFMA R12, R26, R27, R15 ;  /* 0x0000001b1a0c7223 */ /* 0x000fe2000000000f */
[----:B------:R-:W-:Y:S06]  /*0880*/  @P0 BRA `(.L_x_16) ;  /* 0xfffffffc00200947 */ /* 0x000fec000383ffff */
[----:B------:R-:W-:-:S07]  /*0890*/  MOV R7, R8 ;  /* 0x0000000800077202 */ /* 0x000fce0000000f00 */
.L_x_15:
[----:B------:R-:W-:-:S13]  /*08a0*/  ISETP.NE.AND P0, PT, R17, RZ, PT ;  /* 0x000000ff1100720c */ /* 0x000fda0003f05270 */
[----:B------:R-:W-:Y:S05]  /*08b0*/  @!P0 BRA `(.L_x_17) ;  /* 0x00000004002c8947 */ /* 0x000fea0003800000 */
[----:B------:R-:W-:Y:S01]  /*08c0*/  VIADD R2, R17, 0xffffffff ;  /* 0xffffffff11027836 */ /* 0x000fe20000000000 */
[----:B------:R-:W-:-:S04]  /*08d0*/  ISETP.NE.AND P1, PT, R18, RZ, PT ;  /* 0x000000ff1200720c */ /* 0x000fc80003f25270 */
[----:B------:R-:W-:-:S13]  /*08e0*/  ISETP.GE.U32.AND P0, PT, R2, 0x7, PT ;  /* 0x000000070200780c */ /* 0x000fda0003f06070 */
[----:B------:R-:W-:Y:S05]  /*08f0*/  @!P0 BRA `(.L_x_18) ;  /* 0x0000000000788947 */ /* 0x000fea0003800000 */
[----:B------:R-:W0:Y:S01]  /*0900*/  LDC.64 R4, c[0x0][0x380] ;  /* 0x0000e000ff047b82 */ /* 0x000e220000000a00 */
[----:B------:R-:W-:-:S07]  /*0910*/  IADD3 R11, PT, PT, R6, R7, RZ ;  /* 0x00000007060b7210 */ /* 0x000fce0007ffe0ff */
[----:B------:R-:W1:Y:S01]  /*0920*/  LDC.64 R2, c[0x0][0x388] ;  /* 0x0000e200ff027b82 */ /* 0x000e620000000a00 */
[----:B0-----:R-:W-:-:S05]  /*0930*/  IMAD.WIDE R4, R11, 0x4, R4 ;  /* 0x000000040b047825 */ /* 0x001fca00078e0204 */
[----:B------:R-:W2:Y:S01]  /*0940*/  LDG.E R29, desc[UR8][R4.64] ;  /* 0x00000008041d7981 */ /* 0x000ea2000c1e1900 */
[----:B-1----:R-:W-:-:S03]  /*0950*/  IMAD.WIDE.U32 R2, R7, 0x4, R2 ;  /* 0x0000000407027825 */ /* 0x002fc600078e0002 */
[----:B------:R-:W3:Y:S04]  /*0960*/  LDG.E R23, desc[UR8][R4.64+0x4] ;  /* 0x0000040804177981 */ /* 0x000ee8000c1e1900 */
[----:B------:R-:W2:Y:S04]  /*0970*/  LDG.E R27, desc[UR8][R2.64] ;  /* 0x00000008021b7981 */ /* 0x000ea8000c1e1900 */
[----:B------:R-:W3:Y:S04]  /*0980*/  LDG.E R22, desc[UR8][R2.64+0x4] ;  /* 0x0000040802167981 */ /* 0x000ee8000c1e1900 */
[----:B------:R-:W4:Y:S04]  /*0990*/  LDG.E R21, desc[UR8][R4.64+0x8] ;  /* 0x0000080804157981 */ /* 0x000f28000c1e1900 */
[----:B------:R-:W4:Y:S04]  /*09a0*/  LDG.E R20, desc[UR8][R2.64+0x8] ;  /* 0x0000080802147981 */ /* 0x000f28000c1e1900 */
[----:B------:R-:W5:Y:S04]  /*09b0*/  LDG.E R19, desc[UR8][R4.64+0xc] ;  /* 0x00000c0804137981 */ /* 0x000f68000c1e1900 */
        /* <DEDUP_REMOVED lines=8> */
[----:B------:R-:W5:Y:S01]  /*0a40*/  LDG.E R25, desc[UR8][R4.64+0x1c] ;  /* 0x00001c0804197981 */ /* 0x000f62000c1e1900 */
[----:B------:R-:W-:Y:S01]  /*0a50*/  IADD3 R7, PT, PT, R7, 0x8, RZ ;  /* 0x0000000807077810 */ /* 0x000fe20007ffe0ff */
[----:B--2---:R-:W-:-:S04]  /*0a60*/  FFMA R27, R27, R29, R12 ;  /* 0x0000001d1b1b7223 */ /* 0x004fc8000000000c */
[----:B---3--:R-:W-:-:S04]  /*0a70*/  FFMA R23, R22, R23, R27 ;  /* 0x0000001716177223 */ /* 0x008fc8000000001b */
[----:B----4-:R-:W-:-:S04]  /*0a80*/  FFMA R21, R20, R21, R23 ;  /* 0x0000001514157223 */ /* 0x010fc80000000017 */
[----:B-----5:R-:W-:-:S04]  /*0a90*/  FFMA R19, R16, R19, R21 ;  /* 0x0000001310137223 */ /* 0x020fc80000000015 */
[----:B------:R-:W-:-:S04]  /*0aa0*/  FFMA R14, R14, R15, R19 ;  /* 0x0000000f0e0e7223 */ /* 0x000fc80000000013 */
[----:B------:R-:W-:-:S04]  /*0ab0*/  FFMA R14, R13, R28, R14 ;  /* 0x0000001c0d0e7223 */ /* 0x000fc8000000000e */
[----:B------:R-:W-:-:S04]  /*0ac0*/  FFMA R11, R11, R26, R14 ;  /* 0x0000001a0b0b7223 */ /* 0x000fc8000000000e */
[----:B------:R-:W-:-:S07]  /*0ad0*/  FFMA R12, R24, R25, R11 ;  /* 0x00000019180c7223 */ /* 0x000fce000000000b */
.L_x_18:
[----:B------:R-:W-:Y:S05]  /*0ae0*/  @!P1 BRA `(.L_x_17) ;  /* 0x0000000000a09947 */ /* 0x000fea0003800000 */
[----:B------:R-:W-:Y:S02]  /*0af0*/  IADD3 R2, PT, PT, R18, -0x1, RZ ;  /* 0xffffffff12027810 */ /* 0x000fe40007ffe0ff */
[----:B------:R-:W-:Y:S02]  /*0b00*/  ISETP.NE.AND P1, PT, R9, RZ, PT ;  /* 0x000000ff0900720c */ /* 0x000fe40003f25270 */
        /* <DEDUP_REMOVED lines=14> */
[----:B------:R-:W5:Y:S01]  /*0bf0*/  LDG.E R20, desc[UR8][R4.64+0xc] ;  /* 0x00000c0804147981 */ /* 0x000f62000c1e1900 */
[----:B------:R-:W-:Y:S01]  /*0c00*/  IADD3 R7, PT, PT, R7, 0x4, RZ ;  /* 0x0000000407077810 */ /* 0x000fe20007ffe0ff */
[----:B--2---:R-:W-:-:S04]  /*0c10*/  FFMA R11, R11, R13, R12 ;  /* 0x0000000d0b0b7223 */ /* 0x004fc8000000000c */
[----:B---3--:R-:W-:-:S04]  /*0c20*/  FFMA R11, R14, R15, R11 ;  /* 0x0000000f0e0b7223 */ /* 0x008fc8000000000b */
[----:B----4-:R-:W-:-:S04]  /*0c30*/  FFMA R11, R16, R19, R11 ;  /* 0x00000013100b7223 */ /* 0x010fc8000000000b */
[----:B-----5:R-:W-:-:S07]  /*0c40*/  FFMA R12, R20, R21, R11 ;  /* 0x00000015140c7223 */ /* 0x020fce000000000b */
.L_x_19:
[----:B------:R-:W-:Y:S05]  /*0c50*/  @!P1 BRA `(.L_x_17) ;  /* 0x0000000000449947 */ /* 0x000fea0003800000 */
[----:B------:R-:W0:Y:S01]  /*0c60*/  LDC.64 R2, c[0x0][0x388] ;  /* 0x0000e200ff027b82 */ /* 0x000e220000000a00 */
[----:B------:R-:W-:-:S07]  /*0c70*/  IMAD.IADD R11, R6, 0x1, R7 ;  /* 0x00000001060b7824 */ /* 0x000fce00078e0207 */
[----:B------:R-:W1:Y:S01]  /*0c80*/  LDC.64 R4, c[0x0][0x380] ;  /* 0x0000e000ff047b82 */ /* 0x000e620000000a00 */
[----:B0-----:R-:W-:-:S05]  /*0c90*/  IMAD.WIDE.U32 R2, R7, 0x4, R2 ;  /* 0x0000000407027825 */ /* 0x001fca00078e0002 */
[----:B------:R-:W2:Y:S01]  /*0ca0*/  LDG.E R7, desc[UR8][R2.64] ;  /* 0x0000000802077981 */ /* 0x000ea2000c1e1900 */
[----:B-1----:R-:W-:-:S05]  /*0cb0*/  IMAD.WIDE R4, R11, 0x4, R4 ;  /* 0x000000040b047825 */ /* 0x002fca00078e0204 */
[----:B------:R-:W2:Y:S01]  /*0cc0*/  LDG.E R6, desc[UR8][R4.64] ;  /* 0x0000000804067981 */ /* 0x000ea2000c1e1900 */
[----:B------:R-:W-:Y:S01]  /*0cd0*/  ISETP.NE.AND P0, PT, R9, 0x1, PT ;  /* 0x000000010900780c */ /* 0x000fe20003f05270 */
[----:B--2---:R-:W-:-:S12]  /*0ce0*/  FFMA R12, R7, R6, R12 ;  /* 0x00000006070c7223 */ /* 0x004fd8000000000c */
[----:B------:R-:W-:Y:S05]  /*0cf0*/  @!P0 BRA `(.L_x_17) ;  /* 0x00000000001c8947 */ /* 0x000fea0003800000 */
[----:B------:R-:W-:Y:S01]  /*0d00*/  ISETP.NE.AND P0, PT, R9, 0x2, PT ;  /* 0x000000020900780c */ /* 0x000fe20003f05270 */
[----:B------:R-:W2:Y:S04]  /*0d10*/  LDG.E R7, desc[UR8][R2.64+0x4] ;  /* 0x0000040802077981 */ /* 0x000ea8000c1e1900 */
[----:B------:R-:W2:Y:S08]  /*0d20*/  LDG.E R6, desc[UR8][R4.64+0x4] ;  /* 0x0000040804067981 */ /* 0x000eb0000c1e1900 */
[----:B------:R-:W3:Y:S04]  /*0d30*/  @P0 LDG.E R11, desc[UR8][R2.64+0x8] ;  /* 0x00000808020b0981 */ /* 0x000ee8000c1e1900 */
[----:B------:R-:W3:Y:S01]  /*0d40*/  @P0 LDG.E R13, desc[UR8][R4.64+0x8] ;  /* 0x00000808040d0981 */ /* 0x000ee2000c1e1900 */
[----:B--2---:R-:W-:-:S04]  /*0d50*/  FFMA R12, R7, R6, R12 ;  /* 0x00000006070c7223 */ /* 0x004fc8000000000c */
[----:B---3--:R-:W-:-:S07]  /*0d60*/  @P0 FFMA R12, R11, R13, R12 ;  /* 0x0000000d0b0c0223 */ /* 0x008fce000000000c */
.L_x_17:
[----:B------:R-:W0:Y:S01]  /*0d70*/  LDC.64 R2, c[0x0][0x3a0] ;  /* 0x0000e800ff027b82 */ /* 0x000e220000000a00 */
[----:B------:R-:W-:Y:S01]  /*0d80*/  HFMA2 R5, -RZ, RZ, 0.96630859375, -0.0022525787353515625 ;  /* 0x3bbb989dff057431 */ /* 0x000fe200000001ff */
[----:B------:R-:W-:-:S06]  /*0d90*/  MOV R7, 0x437c0000 ;  /* 0x437c000000077802 */ /* 0x000fcc0000000f00 */
[----:B------:R-:W1:Y:S01]  /*0da0*/  LDC.64 R20, c[0x0][0x398] ;  /* 0x0000e600ff147b82 */ /* 0x000e620000000a00 */
[----:B0-----:R-:W-:-:S06]  /*0db0*/  IMAD.WIDE R2, R0, 0x4, R2 ;  /* 0x0000000400027825 */ /* 0x001fcc00078e0202 */
[----:B------:R-:W2:Y:S01]  /*0dc0*/  LDG.E R3, desc[UR8][R2.64] ;  /* 0x0000000802037981 */ /* 0x000ea2000c1e1900 */
[----:B------:R-:W-:Y:S01]  /*0dd0*/  BSSY.RECONVERGENT B0, `(.L_x_20) ;  /* 0x000001d000007945 */ /* 0x000fe20003800200 */
[----:B--2---:R-:W-:-:S04]  /*0de0*/  FADD R12, R3, R12 ;  /* 0x0000000c030c7221 */ /* 0x004fc80000000000 */
        /* <DEDUP_REMOVED lines=15> */
[----:B-1----:R-:W-:-:S05]  /*0ee0*/  IMAD.WIDE R6, R0, 0x4, R20 ;  /* 0x0000000400067825 */ /* 0x002fca00078e0214 */
[----:B------:R0:W-:Y:S02]  /*0ef0*/  STG.E desc[UR8][R6.64], R12 ;  /* 0x0000000c06007986 */ /* 0x0001e4000c101908 */
[----:B------:R-:W-:-:S08]  /*0f00*/  DFMA R14, R4, R14, R4 ;  /* 0x0000000e040e722b */ /* 0x000fd00000000004 */
[----:B------:R-:W-:-:S08]  /*0f10*/  DFMA R20, -R2, R14, 1 ;  /* 0x3ff000000214742b */ /* 0x000fd0000000010e */
[----:B------:R-:W-:Y:S01]  /*0f20*/  DFMA R14, R14, R20, R14 ;  /* 0x000000140e0e722b */ /* 0x000fe2000000000e */
[----:B0-----:R-:W-:Y:S10]  /*0f30*/  @P0 BRA `(.L_x_21) ;  /* 0x0000000000180947 */ /* 0x001ff40003800000 */
[----:B------:R-:W-:Y:S02]  /*0f40*/  LOP3.LUT R13, R3, 0x7fffffff, RZ, 0xc0, !PT ;  /* 0x7fffffff030d7812 */ /* 0x000fe400078ec0ff */
[----:B------:R-:W-:Y:S02]  /*0f50*/  MOV R14, 0xf80 ;  /* 0x00000f80000e7802 */ /* 0x000fe40000000f00 */
[----:B------:R-:W-:-:S07]  /*0f60*/  IADD3 R13, PT, PT, R13, -0x100000, RZ ;  /* 0xfff000000d0d7810 */ /* 0x000fce0007ffe0ff */
[----:B------:R-:W-:Y:S05]  /*0f70*/  CALL.REL.NOINC `($__internal_1_$__cuda_sm20_dblrcp_rn_slowpath_v3) ;  /* 0x0000000000307944 */ /* 0x000fea0003c00000 */
[----:B------:R-:W-:Y:S01]  /*0f80*/  IMAD.MOV.U32 R14, RZ, RZ, R6 ;  /* 0x000000ffff0e7224 */ /* 0x000fe200078e0006 */
[----:B------:R-:W-:-:S07]  /*0f90*/  MOV R15, R7 ;  /* 0x00000007000f7202 */ /* 0x000fce0000000f00 */
.L_x_21:
[----:B------:R-:W-:Y:S05]  /*0fa0*/  BSYNC.RECONVERGENT B0 ;  /* 0x0000000000007941 */ /* 0x000fea0003800200 */
.L_x_20:
[----:B------:R-:W0:Y:S01]  /*0fb0*/  LDC.64 R2, c[0x0][0x390] ;  /* 0x0000e400ff027b82 */ /* 0x000e220000000a00 */
[----:B------:R-:W1:Y:S01]  /*0fc0*/  F2F.F32.F64 R15, R14 ;  /* 0x0000000e000f7310 */ /* 0x000e620000301000 */
[----:B------:R-:W2:Y:S01]  /*0fd0*/  LDCU UR5, c[0x0][0x3ac] ;  /* 0x00007580ff0577ac */ /* 0x000ea20008000800 */
[C---:B0-----:R-:W-:Y:S01]  /*0fe0*/  IMAD.WIDE R2, R0.reuse, 0x4, R2 ;  /* 0x0000000400027825 */ /* 0x041fe200078e0202 */
[----:B------:R-:W-:-:S04]  /*0ff0*/  IADD3 R0, PT, PT, R0, UR4, RZ ;  /* 0x0000000400007c10 */ /* 0x000fc8000fffe0ff */
[----:B-1----:R0:W-:Y:S01]  /*1000*/  STG.E desc[UR8][R2.64], R15 ;  /* 0x0000000f02007986 */ /* 0x0021e2000c101908 */
[----:B--2---:R-:W-:-:S13]  /*1010*/  ISETP.GE.AND P0, PT, R0, UR5, PT ;  /* 0x0000000500007c0c */ /* 0x004fda000bf06270 */
[----:B0-----:R-:W-:Y:S05]  /*1020*/  @!P0 BRA `(.L_x_22) ;  /* 0xfffffff400008947 */ /* 0x001fea000383ffff */
[----:B------:R-:W-:Y:S05]  /*1030*/  EXIT ;  /* 0x000000000000794d */ /* 0x000fea0003800000 */
        .weak           $__internal_1_$__cuda_sm20_dblrcp_rn_slowpath_v3
        .type           $__internal_1_$__cuda_sm20_dblrcp_rn_slowpath_v3,@function
        .size           $__internal_1_$__cuda_sm20_dblrcp_rn_slowpath_v3,(.L_x_46 - $__internal_1_$__cuda_sm20_dblrcp_rn_slowpath_v3)
$__internal_1_$__cuda_sm20_dblrcp_rn_slowpath_v3:
[----:B------:R-:W-:Y:S01]  /*1040*/  DSETP.GTU.AND P1, PT, |R2|, +INF , PT ;  /* 0x7ff000000200742a */ /* 0x000fe20003f2c200 */
[----:B------:R-:W-:-:S13]  /*1050*/  BSSY.RECONVERGENT B1, `(.L_x_23) ;  /* 0x0000024000017945 */ /* 0x000fda0003800200 */
[----:B------:R-:W-:Y:S05]  /*1060*/  @P1 BRA `(.L_x_24) ;  /* 0x0000000000801947 */ /* 0x000fea0003800000 */
[----:B------:R-:W-:-:S04]  /*1070*/  LOP3.LUT R5, R3, 0x7fffffff, RZ, 0xc0, !PT ;  /* 0x7fffffff03057812 */ /* 0x000fc800078ec0ff */
[----:B------:R-:W-:-:S04]  /*1080*/  IADD3 R4, PT, PT, R5, -0x1, RZ ;  /* 0xffffffff05047810 */ /* 0x000fc80007ffe0ff */
[----:B------:R-:W-:-:S13]  /*1090*/  ISETP.GE.U32.AND P1, PT, R4, 0x7fefffff, PT ;  /* 0x7fefffff0400780c */ /* 0x000fda0003f26070 */
[----:B------:R-:W-:Y:S02]  /*10a0*/  @P1 LOP3.LUT R7, R3, 0x7ff00000, RZ, 0x3c, !PT ;  /* 0x7ff0000003071812 */ /* 0x000fe400078e3cff */
[----:B------:R-:W-:Y:S01]  /*10b0*/  @P1 MOV R6, RZ ;  /* 0x000000ff00061202 */ /* 0x000fe20000000f00 */
[----:B------:R-:W-:Y:S06]  /*10c0*/  @P1 BRA `(.L_x_25) ;  /* 0x0000000000701947 */ /* 0x000fec0003800000 */
[----:B------:R-:W-:-:S13]  /*10d0*/  ISETP.GE.U32.AND P1, PT, R5, 0x1000001, PT ;  /* 0x010000010500780c */ /* 0x000fda0003f26070 */
[----:B------:R-:W-:Y:S05]  /*10e0*/  @!P1 BRA `(.L_x_26) ;  /* 0x0000000000389947 */ /* 0x000fea0003800000 */
[----:B------:R-:W-:Y:S01]  /*10f0*/  IADD3 R5, PT, PT, R3, -0x3fe00000, RZ ;  /* 0xc020000003057810 */ /* 0x000fe20007ffe0ff */
[----:B------:R-:W-:Y:S01]  /*1100*/  IMAD.MOV.U32 R4, RZ, RZ, R2 ;  /* 0x000000ffff047224 */ /* 0x000fe200078e0002 */
[----:B------:R-:W-:Y:S02]  /*1110*/  MOV R6, R13 ;  /* 0x0000000d00067202 */ /* 0x000fe40000000f00 */
[----:B------:R-:W0:Y:S04]  /*1120*/  MUFU.RCP64H R7, R5 ;  /* 0x0000000500077308 */ /* 0x000e280000001800 */
        /* <DEDUP_REMOVED lines=10> */
.L_x_26:
        /* <DEDUP_REMOVED lines=10> */
.L_x_24:
[----:B------:R-:W-:Y:S02]  /*1270*/  LOP3.LUT R7, R3, 0x80000, RZ, 0xfc, !PT ;  /* 0x0008000003077812 */ /* 0x000fe400078efcff */
[----:B------:R-:W-:-:S07]  /*1280*/  MOV R6, R2 ;  /* 0x0000000200067202 */ /* 0x000fce0000000f00 */
.L_x_25:
[----:B------:R-:W-:Y:S05]  /*1290*/  BSYNC.RECONVERGENT B1 ;  /* 0x0000000000017941 */ /* 0x000fea0003800200 */
.L_x_23:
[----:B------:R-:W-:Y:S01]  /*12a0*/  HFMA2 R3, -RZ, RZ, 0, 0 ;  /* 0x00000000ff037431 */ /* 0x000fe200000001ff */
[----:B------:R-:W-:-:S04]  /*12b0*/  MOV R2, R14 ;  /* 0x0000000e00027202 */ /* 0x000fc80000000f00 */
[----:B------:R-:W-:Y:S05]  /*12c0*/  RET.REL.NODEC R2 `(_Z6gLayerPfS_S_S_S_ii) ;  /* 0xffffffec024c7950 */ /* 0x000fea0003c3ffff */
.L_x_27:
        /* <DEDUP_REMOVED lines=11> */
.L_x_46:


//--------------------- .text._Z10gLayerBackPfS_S_S_ii --------------------------
	.section	.text._Z10gLayerBackPfS_S_S_ii,"ax",@progbits
	.align	128
        .global         _Z10gLayerBackPfS_S_S_ii
        .type           _Z10gLayerBackPfS_S_S_ii,@function
        .size           _Z10gLayerBackPfS_S_S_ii,(.L_x_47 - _Z10gLayerBackPfS_S_S_ii)
        .other          _Z10gLayerBackPfS_S_S_ii,@"STO_CUDA_ENTRY STV_DEFAULT"
_Z10gLayerBackPfS_S_S_ii:
.text._Z10gLayerBackPfS_S_S_ii:
        /* <DEDUP_REMOVED lines=14> */
[----:B-1----:R-:W-:Y:S01]  /*00e0*/  UIMAD UR4, UR4, UR5, URZ ;  /* 0x00000005040472a4 */ /* 0x002fe2000f8e02ff */
[----:B0-----:R-:W-:-:S13]  /*00f0*/  ISETP.GT.AND P0, PT, R2, RZ, PT ;  /* 0x000000ff0200720c */ /* 0x001fda0003f04270 */
[----:B---34-:R-:W-:Y:S05]  /*0100*/  @P0 BRA `(.L_x_28) ;  /* 0x0000000000a00947 */ /* 0x018fea0003800000 */
.L_x_31:
[----:B0-----:R-:W-:-:S06]  /*0110*/  IMAD.WIDE R2, R0, 0x4, R12 ;  /* 0x0000000400027825 */ /* 0x001fcc00078e020c */
[----:B--2---:R-:W2:Y:S01]  /*0120*/  LDG.E R2, desc[UR12][R2.64] ;  /* 0x0000000c02027981 */ /* 0x004ea2000c1e1900 */
[----:B------:R-:W-:Y:S01]  /*0130*/  HFMA2 R5, -RZ, RZ, 0.96630859375, -0.0022525787353515625 ;  /* 0x3bbb989dff057431 */ /* 0x000fe200000001ff */
[----:B------:R-:W-:Y:S01]  /*0140*/  MOV R7, 0x437c0000 ;  /* 0x437c000000077802 */ /* 0x000fe20000000f00 */
[----:B------:R-:W-:Y:S01]  /*0150*/  IMAD.MOV.U32 R11, RZ, RZ, R0 ;  /* 0x000000ffff0b7224 */ /* 0x000fe200078e0000 */
[----:B------:R-:W-:Y:S01]  /*0160*/  IADD3 R0, PT, PT, R0, UR4, RZ ;  /* 0x0000000400007c10 */ /* 0x000fe2000fffe0ff */
[----:B------:R-:W-:Y:S03]  /*0170*/  BSSY.RECONVERGENT B0, `(.L_x_29) ;  /* 0x000001b000007945 */ /* 0x000fe60003800200 */
[----:B------:R-:W-:Y:S01]  /*0180*/  ISETP.GE.AND P0, PT, R0, UR6, PT ;  /* 0x0000000600007c0c */ /* 0x000fe2000bf06270 */
[----:B--2---:R-:W-:-:S04]  /*0190*/  FFMA.SAT R4, R2, -R5, 0.5 ;  /* 0x3f00000002047423 */ /* 0x004fc80000002805 */
[----:B------:R-:W-:-:S04]  /*01a0*/  FFMA.RM R4, R4, R7, 12582913 ;  /* 0x4b40000104047423 */ /* 0x000fc80000004007 */
[C---:B------:R-:W-:Y:S01]  /*01b0*/  FADD R5, R4.reuse, -12583039 ;  /* 0xcb40007f04057421 */ /* 0x040fe20000000000 */
[----:B------:R-:W-:-:S03]  /*01c0*/  SHF.L.U32 R4, R4, 0x17, RZ ;  /* 0x0000001704047819 */ /* 0x000fc600000006ff */
        /* <DEDUP_REMOVED lines=15> */
[----:B------:R-:W-:Y:S02]  /*02c0*/  LOP3.LUT R6, R9, 0x7fffffff, RZ, 0xc0, !PT ;  /* 0x7fffffff09067812 */ /* 0x000fe400078ec0ff */
[----:B------:R-:W-:Y:S02]  /*02d0*/  MOV R2, R8 ;  /* 0x0000000800027202 */ /* 0x000fe40000000f00 */
[----:B------:R-:W-:Y:S01]  /*02e0*/  MOV R3, R9 ;  /* 0x0000000900037202 */ /* 0x000fe20000000f00 */
[----:B------:R-:W-:Y:S01]  /*02f0*/  VIADD R6, R6, 0xfff00000 ;  /* 0xfff0000006067836 */ /* 0x000fe20000000000 */
[----:B------:R-:W-:-:S07]  /*0300*/  MOV R10, 0x320 ;  /* 0x00000320000a7802 */ /* 0x000fce0000000f00 */
[----:B------:R-:W-:Y:S05]  /*0310*/  CALL.REL.NOINC `($__internal_2_$__cuda_sm20_dblrcp_rn_slowpath_v3) ;  /* 0x0000000c00407944 */ /* 0x000fea0003c00000 */
.L_x_30:
[----:B------:R-:W-:Y:S05]  /*0320*/  BSYNC.RECONVERGENT B0 ;  /* 0x0000000000007941 */ /* 0x000fea0003800200 */
.L_x_29:
[----:B------:R-:W0:Y:S01]  /*0330*/  F2F.F32.F64 R4, R4 ;  /* 0x0000000400047310 */ /* 0x000e220000301000 */
[----:B------:R-:W-:-:S04]  /*0340*/  IMAD.WIDE R2, R11, 0x4, R14 ;  /* 0x000000040b027825 */ /* 0x000fc800078e020e */
[----:B0-----:R-:W-:-:S05]  /*0350*/  FMUL R7, RZ, R4 ;  /* 0x00000004ff077220 */ /* 0x001fca0000400000 */
[----:B------:R0:W-:Y:S01]  /*0360*/  STG.E desc[UR12][R2.64], R7 ;  /* 0x0000000702007986 */ /* 0x0001e2000c10190c */
[----:B------:R-:W-:Y:S05]  /*0370*/  @!P0 BRA `(.L_x_31) ;  /* 0xfffffffc00648947 */ /* 0x000fea000383ffff */
[----:B------:R-:W-:Y:S05]  /*0380*/  EXIT ;  /* 0x000000000000794d */ /* 0x000fea0003800000 */
.L_x_28:
[----:B------:R-:W0:Y:S01]  /*0390*/  LDCU.64 UR8, c[0x0][0x380] ;  /* 0x00007000ff0877ac */ /* 0x000e220008000a00 */
[C---:B--2---:R-:W-:Y:S02]  /*03a0*/  LOP3.LUT R15, R2.reuse, 0xf, RZ, 0xc0, !PT ;  /* 0x0000000f020f7812 */ /* 0x044fe400078ec0ff */
[C---:B------:R-:W-:Y:S02]  /*03b0*/  LOP3.LUT R11, R2.reuse, 0x7ffffff0, RZ, 0xc0, !PT ;  /* 0x7ffffff0020b7812 */ /* 0x040fe400078ec0ff */
[C---:B------:R-:W-:Y:S02]  /*03c0*/  LOP3.LUT R16, R2.reuse, 0x7, RZ, 0xc0, !PT ;  /* 0x0000000702107812 */ /* 0x040fe400078ec0ff */
[----:B------:R-:W-:Y:S02]  /*03d0*/  LOP3.LUT R12, R2, 0x3, RZ, 0xc0, !PT ;  /* 0x00000003020c7812 */ /* 0x000fe400078ec0ff */
[----:B------:R-:W-:Y:S02]  /*03e0*/  IADD3 R17, PT, PT, R15, -0x1, RZ ;  /* 0xffffffff0f117810 */ /* 0x000fe40007ffe0ff */
[----:B------:R-:W-:Y:S01]  /*03f0*/  IADD3 R13, PT, PT, -R11, RZ, RZ ;  /* 0x000000ff0b0d7210 */ /* 0x000fe20007ffe1ff */
[----:B0-----:R-:W-:-:S04]  /*0400*/  UIADD3 UR7, UP0, UPT, UR8, 0x20, URZ ;  /* 0x0000002008077890 */ /* 0x001fc8000ff1e0ff */
[----:B------:R-:W-:-:S12]  /*0410*/  UIADD3.X UR8, UPT, UPT, URZ, UR9, URZ, UP0, !UPT ;  /* 0x00000009ff087290 */ /* 0x000fd800087fe4ff */
.L_x_39:
[----:B------:R-:W0:Y:S01]  /*0420*/  LDCU UR5, c[0x0][0x3a0] ;  /* 0x00007400ff0577ac */ /* 0x000e220008000800 */
[----:B------:R-:W-:Y:S02]  /*0430*/  HFMA2 R7, -RZ, RZ, 0, 0 ;  /* 0x00000000ff077431 */ /* 0x000fe400000001ff */
[----:B------:R-:W-:Y:S01]  /*0440*/  IMAD R6, R0, 0x384, RZ ;  /* 0x0000038400067824 */ /* 0x000fe200078e02ff */
[----:B------:R-:W-:Y:S01]  /*0450*/  MOV R14, RZ ;  /* 0x000000ff000e7202 */ /* 0x000fe20000000f00 */
[----:B0-----:R-:W-:-:S09]  /*0460*/  UISETP.GE.U32.AND UP0, UPT, UR5, 0x10, UPT ;  /* 0x000000100500788c */ /* 0x001fd2000bf06070 */
[----:B------:R-:W-:Y:S05]  /*0470*/  BRA.U !UP0, `(.L_x_32) ;  /* 0x0000000508107547 */ /* 0x000fea000b800000 */
[----:B------:R-:W0:Y:S01]  /*0480*/  LDCU.64 UR10, c[0x0][0x388] ;  /* 0x00007100ff0a77ac */ /* 0x000e220008000a00 */
[----:B------:R-:W-:Y:S01]  /*0490*/  IMAD.MOV.U32 R14, RZ, RZ, RZ ;  /* 0x000000ffff0e7224 */ /* 0x000fe200078e00ff */
[----:B------:R-:W-:Y:S02]  /*04a0*/  MOV R7, R6 ;  /* 0x0000000600077202 */ /* 0x000fe40000000f00 */
[----:B------:R-:W-:Y:S01]  /*04b0*/  MOV R8, R13 ;  /* 0x0000000d00087202 */ /* 0x000fe20000000f00 */
[----:B0-----:R-:W-:-:S04]  /*04c0*/  UIADD3 UR5, UP0, UPT, UR10, 0x20, URZ ;  /* 0x000000200a057890 */ /* 0x001fc8000ff1e0ff */
[----:B------:R-:W-:Y:S02]  /*04d0*/  UIADD3.X UR6, UPT, UPT, URZ, UR11, URZ, UP0, !UPT ;  /* 0x0000000bff067290 */ /* 0x000fe400087fe4ff */
[----:B------:R-:W-:-:S04]  /*04e0*/  MOV R18, UR5 ;  /* 0x0000000500127c02 */ /* 0x000fc80008000f00 */
[----:B------:R-:W-:-:S07]  /*04f0*/  MOV R19, UR6 ;  /* 0x0000000600137c02 */ /* 0x000fce0008000f00 */
.L_x_33:
[----:B------:R-:W-:Y:S01]  /*0500*/  MOV R5, UR8 ;  /* 0x0000000800057c02 */ /* 0x000fe20008000f00 */
[----:B------:R-:W-:Y:S01]  /*0510*/  IMAD.U32 R4, RZ, RZ, UR7 ;  /* 0x00000007ff047e24 */ /* 0x000fe2000f8e00ff */
[----:B------:R-:W-:Y:S02]  /*0520*/  MOV R2, R18 ;  /* 0x0000001200027202 */ /* 0x000fe40000000f00 */
[----:B------:R-:W-:Y:S01]  /*0530*/  MOV R3, R19 ;  /* 0x0000001300037202 */ /* 0x000fe20000000f00 */
[----:B------:R-:W-:-:S04]  /*0540*/  IMAD.WIDE R4, R7, 0x4, R4 ;  /* 0x0000000407047825 */ /* 0x000fc800078e0204 */
[----:B------:R-:W2:Y:S04]  /*0550*/  LDG.E R23, desc[UR12][R2.64+-0x20] ;  /* 0xffffe00c02177981 */ /* 0x000ea8000c1e1900 */
[----:B------:R-:W2:Y:S04]  /*0560*/  LDG.E R20, desc[UR12][R4.64+-0x20] ;  /* 0xffffe00c04147981 */ /* 0x000ea8000c1e1900 */
[----:B------:R-:W3:Y:S04]  /*0570*/  LDG.E R27, desc[UR12][R2.64+-0x1c] ;  /* 0xffffe40c021b7981 */ /* 0x000ee8000c1e1900 */
        /* <DEDUP_REMOVED lines=13> */
[----:B------:R-:W2:Y:S01]  /*0650*/  LDG.E R20, desc[UR12][R2.64+-0x8] ;  /* 0xfffff80c02147981 */ /* 0x000ea2000c1e1900 */
[----:B----4-:R-:W-:-:S03]  /*0660*/  FFMA R27, R18, R21, R27 ;  /* 0x00000015121b7223 */ /* 0x010fc6000000001b */
[----:B------:R-:W3:Y:S04]  /*0670*/  LDG.E R18, desc[UR12][R2.64+-0x4] ;  /* 0xfffffc0c02127981 */ /* 0x000ee8000c1e1900 */
[----:B------:R-:W3:Y:S01]  /*0680*/  LDG.E R21, desc[UR12][R4.64+-0x4] ;  /* 0xfffffc0c04157981 */ /* 0x000ee2000c1e1900 */
[----:B-----5:R-:W-:-:S03]  /*0690*/  FFMA R24, R24, R19, R27 ;  /* 0x0000001318187223 */ /* 0x020fc6000000001b */
[----:B------:R-:W4:Y:S01]  /*06a0*/  LDG.E R19, desc[UR12][R4.64] ;  /* 0x0000000c04137981 */ /* 0x000f22000c1e1900 */
[----:B------:R-:W-:-:S03]  /*06b0*/  FFMA R27, R9, R10, R24 ;  /* 0x0000000a091b7223 */ /* 0x000fc60000000018 */
[----:B------:R-:W5:Y:S04]  /*06c0*/  LDG.E R10, desc[UR12][R2.64+0x4] ;  /* 0x0000040c020a7981 */ /* 0x000f68000c1e1900 */
[----:B------:R-:W5:Y:S01]  /*06d0*/  LDG.E R9, desc[UR12][R4.64+0x4] ;  /* 0x0000040c04097981 */ /* 0x000f62000c1e1900 */
[----:B------:R-:W-:-:S03]  /*06e0*/  FFMA R27, R22, R25, R27 ;  /* 0x00000019161b7223 */ /* 0x000fc6000000001b */
        /* <DEDUP_REMOVED lines=11> */
[----:B------:R-:W4:Y:S01]  /*07a0*/  LDG.E R19, desc[UR12][R4.64+0x14] ;  /* 0x0000140c04137981 */ /* 0x000f22000c1e1900 */
[----:B-----5:R-:W-:-:S03]  /*07b0*/  FFMA R26, R10, R9, R27 ;  /* 0x000000090a1a7223 */ /* 0x020fc6000000001b */
[----:B------:R-:W5:Y:S04]  /*07c0*/  LDG.E R10, desc[UR12][R2.64+0x18] ;  /* 0x0000180c020a7981 */ /* 0x000f68000c1e1900 */
[----:B------:R-:W5:Y:S04]  /*07d0*/  LDG.E R9, desc[UR12][R4.64+0x18] ;  /* 0x0000180c04097981 */ /* 0x000f68000c1e1900 */
[----:B------:R-:W5:Y:S01]  /*07e0*/  LDG.E R27, desc[UR12][R4.64+0x1c] ;  /* 0x00001c0c041b7981 */ /* 0x000f62000c1e1900 */
[----:B------:R-:W-:Y:S01]  /*07f0*/  FFMA R25, R25, R22, R26 ;  /* 0x0000001619197223 */ /* 0x000fe2000000001a */
[----:B------:R-:W-:-:S04]  /*0800*/  IADD3 R8, PT, PT, R8, 0x10, RZ ;  /* 0x0000001008087810 */ /* 0x000fc80007ffe0ff */
[----:B------:R-:W-:Y:S02]  /*0810*/  ISETP.NE.AND P0, PT, R8, RZ, PT ;  /* 0x000000ff0800720c */ /* 0x000fe40003f05270 */
[----:B------:R-:W-:Y:S01]  /*0820*/  IADD3 R7, PT, PT, R7, 0x10, RZ ;  /* 0x0000001007077810 */ /* 0x000fe20007ffe0ff */
[----:B--2---:R-:W-:-:S04]  /*0830*/  FFMA R23, R20, R23, R25 ;  /* 0x0000001714177223 */ /* 0x004fc80000000019 */
[----:B---3--:R-:W-:Y:S01]  /*0840*/  FFMA R21, R18, R21, R23 ;  /* 0x0000001512157223 */ /* 0x008fe20000000017 */
[----:B------:R-:W-:-:S03]  /*0850*/  IADD3 R18, P1, PT, R2, 0x40, RZ ;  /* 0x0000004002127810 */ /* 0x000fc60007f3e0ff */
[----:B----4-:R-:W-:-:S04]  /*0860*/  FFMA R19, R14, R19, R21 ;  /* 0x000000130e137223 */ /* 0x010fc80000000015 */
[----:B-----5:R-:W-:Y:S01]  /*0870*/  FFMA R9, R10, R9, R19 ;  /* 0x000000090a097223 */ /* 0x020fe20000000013 */
[----:B------:R-:W-:-:S03]  /*0880*/  IMAD.X R19, RZ, RZ, R3, P1 ;  /* 0x000000ffff137224 */ /* 0x000fc600008e0603 */
[----:B------:R-:W-:Y:S01]  /*0890*/  FFMA R14, R24, R27, R9 ;  /* 0x0000001b180e7223 */ /* 0x000fe20000000009 */
[----:B------:R-:W-:Y:S06]  /*08a0*/  @P0 BRA `(.L_x_33) ;  /* 0xfffffffc00140947 */ /* 0x000fec000383ffff */
[----:B------:R-:W-:-:S07]  /*08b0*/  MOV R7, R11 ;  /* 0x0000000b00077202 */ /* 0x000fce0000000f00 */
.L_x_32:
[----:B------:R-:W-:-:S13]  /*08c0*/  ISETP.NE.AND P0, PT, R15, RZ, PT ;  /* 0x000000ff0f00720c */ /* 0x000fda0003f05270 */
[----:B------:R-:W-:Y:S05]  /*08d0*/  @!P0 BRA `(.L_x_34) ;  /* 0x0000000400288947 */ /* 0x000fea0003800000 */
[----:B------:R-:W-:Y:S02]  /*08e0*/  ISETP.GE.U32.AND P0, PT, R17, 0x7, PT ;  /* 0x000000071100780c */ /* 0x000fe40003f06070 */
[----:B------:R-:W-:-:S11]  /*08f0*/  ISETP.NE.AND P1, PT, R16, RZ, PT ;  /* 0x000000ff1000720c */ /* 0x000fd60003f25270 */
        /* <DEDUP_REMOVED lines=21> */
[----:B------:R-:W2:Y:S04]  /*0a50*/  LDG.E R22, desc[UR12][R2.64+0x14] ;  /* 0x0000140c02167981 */ /* 0x000ea8000c1e1900 */
[----:B------:R-:W2:Y:S01]  /*0a60*/  LDG.E R14, desc[UR12][R4.64+0x18] ;  /* 0x0000180c040e7981 */ /* 0x000ea2000c1e1900 */
[----:B---3--:R-:W-:-:S04]  /*0a70*/  FFMA R8, R9, R8, R26 ;  /* 0x0000000809087223 */ /* 0x008fc8000000001a */
[----:B----4-:R-:W-:-:S04]  /*0a80*/  FFMA R8, R19, R10, R8 ;  /* 0x0000000a13087223 */ /* 0x010fc80000000008 */
[----:B-----5:R-:W-:-:S04]  /*0a90*/  FFMA R8, R21, R18, R8 ;  /* 0x0000001215087223 */ /* 0x020fc80000000008 */
[----:B------:R-:W-:Y:S01]  /*0aa0*/  FFMA R23, R23, R20, R8 ;  /* 0x0000001417177223 */ /* 0x000fe20000000008 */
[----:B------:R-:W-:-:S03]  /*0ab0*/  IADD3 R7, PT, PT, R7, 0x8, RZ ;  /* 0x0000000807077810 */ /* 0x000fc60007ffe0ff */
[----:B--2---:R-:W-:-:S04]  /*0ac0*/  FFMA R22, R22, R25, R23 ;  /* 0x0000001916167223 */ /* 0x004fc80000000017 */
[----:B------:R-:W-:-:S04]  /*0ad0*/  FFMA R14, R27, R14, R22 ;  /* 0x0000000e1b0e7223 */ /* 0x000fc80000000016 */
[----:B------:R-:W-:-:S07]  /*0ae0*/  FFMA R14, R29, R24, R14 ;  /* 0x000000181d0e7223 */ /* 0x000fce000000000e */
.L_x_35:
        /* <DEDUP_REMOVED lines=23> */
.L_x_36:
[----:B------:R-:W-:Y:S05]  /*0c60*/  @!P1 BRA `(.L_x_34) ;  /* 0x0000000000449947 */ /* 0x000fea0003800000 */
[----:B------:R-:W0:Y:S01]  /*0c70*/  LDC.64 R2, c[0x0][0x388] ;  /* 0x0000e200ff027b82 */ /* 0x000e220000000a00 */
[----:B------:R-:W-:-:S07]  /*0c80*/  IADD3 R9, PT, PT, R6, R7, RZ ;  /* 0x0000000706097210 */ /* 0x000fce0007ffe0ff */
        /* <DEDUP_REMOVED lines=15> */
.L_x_34:
[----:B------:R-:W0:Y:S02]  /*0d80*/  LDC.64 R2, c[0x0][0x398] ;  /* 0x0000e600ff027b82 */ /* 0x000e240000000a00 */
[----:B0-----:R-:W-:-:S06]  /*0d90*/  IMAD.WIDE R2, R0, 0x4, R2 ;  /* 0x0000000400027825 */ /* 0x001fcc00078e0202 */
[----:B------:R-:W2:Y:S01]  /*0da0*/  LDG.E R2, desc[UR12][R2.64] ;  /* 0x0000000c02027981 */ /* 0x000ea2000c1e1900 */
[----:B------:R-:W-:Y:S02]  /*0db0*/  HFMA2 R5, -RZ, RZ, 0.96630859375, -0.0022525787353515625 ;  /* 0x3bbb989dff057431 */ /* 0x000fe400000001ff */
[----:B------:R-:W-:Y:S01]  /*0dc0*/  IMAD.MOV.U32 R7, RZ, RZ, 0x437c0000 ;  /* 0x437c0000ff077424 */ /* 0x000fe200078e00ff */
[----:B------:R-:W-:Y:S02]  /*0dd0*/  BSSY.RECONVERGENT B0, `(.L_x_37) ;  /* 0x000001a000007945 */ /* 0x000fe40003800200 */
        /* <DEDUP_REMOVED lines=20> */
[----:B------:R-:W-:Y:S02]  /*0f20*/  MOV R10, 0xf50 ;  /* 0x00000f50000a7802 */ /* 0x000fe40000000f00 */
[----:B------:R-:W-:-:S07]  /*0f30*/  IADD3 R6, PT, PT, R6, -0x100000, RZ ;  /* 0xfff0000006067810 */ /* 0x000fce0007ffe0ff */
[----:B------:R-:W-:Y:S05]  /*0f40*/  CALL.REL.NOINC `($__internal_2_$__cuda_sm20_dblrcp_rn_slowpath_v3) ;  /* 0x0000000000347944 */ /* 0x000fea0003c00000 */
[----:B------:R-:W-:Y:S01]  /*0f50*/  MOV R6, R4 ;  /* 0x0000000400067202 */ /* 0x000fe20000000f00 */
[----:B------:R-:W-:-:S07]  /*0f60*/  IMAD.MOV.U32 R7, RZ, RZ, R5 ;  /* 0x000000ffff077224 */ /* 0x000fce00078e0005 */
.L_x_38:
[----:B------:R-:W-:Y:S05]  /*0f70*/  BSYNC.RECONVERGENT B0 ;  /* 0x0000000000007941 */ /* 0x000fea0003800200 */
.L_x_37:
[----:B------:R-:W0:Y:S01]  /*0f80*/  LDC.64 R2, c[0x0][0x390] ;  /* 0x0000e400ff027b82 */ /* 0x000e220000000a00 */
[----:B------:R-:W1:Y:S01]  /*0f90*/  F2F.F32.F64 R7, R6 ;  /* 0x0000000600077310 */ /* 0x000e620000301000 */
[----:B------:R-:W2:Y:S01]  /*0fa0*/  LDCU UR5, c[0x0][0x3a4] ;  /* 0x00007480ff0577ac */ /* 0x000ea20008000800 */
[----:B-1----:R-:W-:Y:S01]  /*0fb0*/  FMUL R5, R7, R14 ;  /* 0x0000000e07057220 */ /* 0x002fe20000400000 */
[C---:B0-----:R-:W-:Y:S01]  /*0fc0*/  IMAD.WIDE R2, R0.reuse, 0x4, R2 ;  /* 0x0000000400027825 */ /* 0x041fe200078e0202 */
[----:B------:R-:W-:-:S04]  /*0fd0*/  IADD3 R0, PT, PT, R0, UR4, RZ ;  /* 0x0000000400007c10 */ /* 0x000fc8000fffe0ff */
[----:B------:R0:W-:Y:S01]  /*0fe0*/  STG.E desc[UR12][R2.64], R5 ;  /* 0x0000000502007986 */ /* 0x0001e2000c10190c */
[----:B--2---:R-:W-:-:S13]  /*0ff0*/  ISETP.GE.AND P0, PT, R0, UR5, PT ;  /* 0x0000000500007c0c */ /* 0x004fda000bf06270 */
[----:B0-----:R-:W-:Y:S05]  /*1000*/  @!P0 BRA `(.L_x_39) ;  /* 0xfffffff400048947 */ /* 0x001fea000383ffff */
[----:B------:R-:W-:Y:S05]  /*1010*/  EXIT ;  /* 0x000000000000794d */ /* 0x000fea0003800000 */
        .weak           $__internal_2_$__cuda_sm20_dblrcp_rn_slowpath_v3
        .type           $__internal_2_$__cuda_sm20_dblrcp_rn_slowpath_v3,@function
        .size           $__internal_2_$__cuda_sm20_dblrcp_rn_slowpath_v3,(.L_x_47 - $__internal_2_$__cuda_sm20_dblrcp_rn_slowpath_v3)
$__internal_2_$__cuda_sm20_dblrcp_rn_slowpath_v3:
        /* <DEDUP_REMOVED lines=24> */
.L_x_43:
        /* <DEDUP_REMOVED lines=10> */
.L_x_41:
[----:B------:R-:W-:Y:S02]  /*1240*/  LOP3.LUT R5, R3, 0x80000, RZ, 0xfc, !PT ;  /* 0x0008000003057812 */ /* 0x000fe400078efcff */
[----:B------:R-:W-:-:S07]  /*1250*/  MOV R4, R2 ;  /* 0x0000000200047202 */ /* 0x000fce0000000f00 */
.L_x_42:
[----:B------:R-:W-:Y:S05]  /*1260*/  BSYNC.RECONVERGENT B1 ;  /* 0x0000000000017941 */ /* 0x000fea0003800200 */
.L_x_40:
[----:B------:R-:W-:Y:S01]  /*1270*/  HFMA2 R3, -RZ, RZ, 0, 0 ;  /* 0x00000000ff037431 */ /* 0x000fe200000001ff */
[----:B------:R-:W-:-:S04]  /*1280*/  MOV R2, R10 ;  /* 0x0000000a00027202 */ /* 0x000fc80000000f00 */
[----:B------:R-:W-:Y:S05]  /*1290*/  RET.REL.NODEC R2 `(_Z10gLayerBackPfS_S_S_ii) ;  /* 0xffffffec02587950 */ /* 0x000fea0003c3ffff */
.L_x_44:
        /* <DEDUP_REMOVED lines=14> */
.L_x_47:


//--------------------- .nv.shared.reserved.0     --------------------------
	.section	.nv.shared.reserved.0,"aw",@nobits
	.weak		__nv_reservedSMEM_offset_0_alias
	.size		__nv_reservedSMEM_offset_0_alias, 0, 64
	.other		__nv_reservedSMEM_offset_0_alias,@"STO_CUDA_RESERVED_SHARED STV_DEFAULT"
__nv_reservedSMEM_offset_0_alias:
	.zero		0
	.zero		64


//--------------------- .nv.constant0._Z9valueInitPfS_i --------------------------
	.section	.nv.constant0._Z9valueInitPfS_i,"a",@progbits
	.sectionflags	@""
	.align	4
.nv.constant0._Z9valueInitPfS_i:
	.zero		916


//--------------------- .nv.constant0._Z9deltaInitPfS_S_S_ --------------------------
	.section	.nv.constant0._Z9deltaInitPfS_S_S_,"a",@progbits
	.sectionflags	@""
	.align	4
.nv.constant0._Z9deltaInitPfS_S_S_:
	.zero		928


//--------------------- .nv.constant0._Z12updateWeightPfS_S_fii --------------------------
	.section	.nv.constant0._Z12updateWeightPfS_S_fii,"a",@progbits
	.sectionflags	@""
	.align	4
.nv.constant0._Z12updateWeightPfS_S_fii:
	.zero		932


//--------------------- .nv.constant0._Z6gLayerPfS_S_S_S_ii --------------------------
	.section	.nv.constant0._Z6gLayerPfS_S_S_S_ii,"a",@progbits
	.sectionflags	@""
	.align	4
.nv.constant0._Z6gLayerPfS_S_S_S_ii:
	.zero		944


//--------------------- .nv.constant0._Z10gLayerBackPfS_S_S_ii --------------------------
	.section	.nv.constant0._Z10gLayerBackPfS_S_S_ii,"a",@progbits
	.sectionflags	@""
	.align	4
.nv.constant0._Z10gLayerBackPfS_S_S_ii:
	.zero		936


//--------------------- SYMBOLS --------------------------

	.type		.nv.reservedSmem.offset0,@object
	.size		.nv.reservedSmem.offset0,0x4
